	.target	sm_80

	.elftype	@"ET_EXEC"


//--------------------- .note.nv.tkinfo           --------------------------
	.section	.note.nv.tkinfo,"",@"SHT_NOTE"
	.sectionflags	@"SHF_NOTE_NV_TKINFO"
	.tkinfo
        /*0018*/ 	.word	0x00000002
        /*0030*/ 	.string	""
        /*0030*/ 	.string	"ptxas"
        /*0030*/ 	.string	"Cuda compilation tools, release 13.0, V13.0.88"
        /*0030*/ 	.string	"Build cuda_13.0.r13.0/compiler.36424714_0"
        /*0030*/ 	.string	"-v  -suppress-debug-info  -lineinfo  -arch sm_80 "



//--------------------- .note.nv.cuinfo           --------------------------
	.section	.note.nv.cuinfo,"",@"SHT_NOTE"
	.sectionflags	@"SHF_NOTE_NV_CUINFO"
        /*0018*/ 	.short	0x0002
        /*001a*/ 	.short	0x0050
        /*001c*/ 	.short	0x0082
	.zero		2


//--------------------- .nv.info                  --------------------------
	.section	.nv.info,"",@"SHT_CUDA_INFO"
	.align	4


	//----- nvinfo : EIATTR_REGCOUNT
	.align		4
        /*0000*/ 	.byte	0x04, 0x2f
        /*0002*/ 	.short	(.L_2 - .L_1)
	.align		4
.L_1:
        /*0004*/ 	.word	index@(attn_fwd)
        /*0008*/ 	.word	0x000000a6


	//----- nvinfo : EIATTR_FRAME_SIZE
	.align		4
.L_2:
        /*000c*/ 	.byte	0x04, 0x11
        /*000e*/ 	.short	(.L_4 - .L_3)
	.align		4
.L_3:
        /*0010*/ 	.word	index@(attn_fwd)
        /*0014*/ 	.word	0x00000000


	//----- nvinfo : EIATTR_MIN_STACK_SIZE
	.align		4
.L_4:
        /*0018*/ 	.byte	0x04, 0x12
        /*001a*/ 	.short	(.L_6 - .L_5)
	.align		4
.L_5:
        /*001c*/ 	.word	index@(attn_fwd)
        /*0020*/ 	.word	0x00000000
.L_6:


//--------------------- .nv.info.attn_fwd         --------------------------
	.section	.nv.info.attn_fwd,"",@"SHT_CUDA_INFO"
	.sectionflags	@""
	.align	4


	//----- nvinfo : EIATTR_CUDA_API_VERSION
	.align		4
        /*0000*/ 	.byte	0x04, 0x37
        /*0002*/ 	.short	(.L_8 - .L_7)
.L_7:
        /*0004*/ 	.word	0x00000082


	//----- nvinfo : EIATTR_SW2861232_WAR
	.align		4
.L_8:
        /*0008*/ 	.byte	0x01, 0x35
	.zero		2


	//----- nvinfo : EIATTR_PARAM_CBANK
	.align		4
        /*000c*/ 	.byte	0x04, 0x0a
        /*000e*/ 	.short	(.L_10 - .L_9)
	.align		4
.L_9:
        /*0010*/ 	.word	index@(.nv.constant0.attn_fwd)
        /*0014*/ 	.short	0x0160
        /*0016*/ 	.short	0x0088


	//----- nvinfo : EIATTR_CBANK_PARAM_SIZE
	.align		4
.L_10:
        /*0018*/ 	.byte	0x03, 0x19
        /*001a*/ 	.short	0x0088


	//----- nvinfo : EIATTR_KPARAM_INFO
	.align		4
        /*001c*/ 	.byte	0x04, 0x17
        /*001e*/ 	.short	(.L_12 - .L_11)
.L_11:
        /*0020*/ 	.word	0x00000000
        /*0024*/ 	.short	0x0019
        /*0026*/ 	.short	0x0080
        /*0028*/ 	.byte	0x00, 0xf4, 0x21, 0x00


	//----- nvinfo : EIATTR_KPARAM_INFO
	.align		4
.L_12:
        /*002c*/ 	.byte	0x04, 0x17
        /*002e*/ 	.short	(.L_14 - .L_13)
.L_13:
        /*0030*/ 	.word	0x00000000
        /*0034*/ 	.short	0x0018
        /*0036*/ 	.short	0x0078
        /*0038*/ 	.byte	0x00, 0xf4, 0x21, 0x00


	//----- nvinfo : EIATTR_KPARAM_INFO
	.align		4
.L_14:
        /*003c*/ 	.byte	0x04, 0x17
        /*003e*/ 	.short	(.L_16 - .L_15)
.L_15:
        /*0040*/ 	.word	0x00000000
        /*0044*/ 	.short	0x0017
        /*0046*/ 	.short	0x0070
        /*0048*/ 	.byte	0x00, 0xf0, 0x11, 0x00


	//----- nvinfo : EIATTR_KPARAM_INFO
	.align		4
.L_16:
        /*004c*/ 	.byte	0x04, 0x17
        /*004e*/ 	.short	(.L_18 - .L_17)
.L_17:
        /*0050*/ 	.word	0x00000000
        /*0054*/ 	.short	0x0016
        /*0056*/ 	.short	0x006c
        /*0058*/ 	.byte	0x00, 0xf0, 0x11, 0x00


	//----- nvinfo : EIATTR_KPARAM_INFO
	.align		4
.L_18:
        /*005c*/ 	.byte	0x04, 0x17
        /*005e*/ 	.short	(.L_20 - .L_19)
.L_19:
        /*0060*/ 	.word	0x00000000
        /*0064*/ 	.short	0x0015
        /*0066*/ 	.short	0x0068
        /*0068*/ 	.byte	0x00, 0xf0, 0x11, 0x00


	//----- nvinfo : EIATTR_KPARAM_INFO
	.align		4
.L_20:
        /*006c*/ 	.byte	0x04, 0x17
        /*006e*/ 	.short	(.L_22 - .L_21)
.L_21:
        /*0070*/ 	.word	0x00000000
        /*0074*/ 	.short	0x0014
        /*0076*/ 	.short	0x0064
        /*0078*/ 	.byte	0x00, 0xf0, 0x11, 0x00


	//----- nvinfo : EIATTR_KPARAM_INFO
	.align		4
.L_22:
        /*007c*/ 	.byte	0x04, 0x17
        /*007e*/ 	.short	(.L_24 - .L_23)
.L_23:
        /*0080*/ 	.word	0x00000000
        /*0084*/ 	.short	0x0013
        /*0086*/ 	.short	0x0060
        /*0088*/ 	.byte	0x00, 0xf0, 0x11, 0x00


	//----- nvinfo : EIATTR_KPARAM_INFO
	.align		4
.L_24:
        /*008c*/ 	.byte	0x04, 0x17
        /*008e*/ 	.short	(.L_26 - .L_25)
.L_25:
        /*0090*/ 	.word	0x00000000
        /*0094*/ 	.short	0x0012
        /*0096*/ 	.short	0x005c
        /*0098*/ 	.byte	0x00, 0xf0, 0x11, 0x00


	//----- nvinfo : EIATTR_KPARAM_INFO
	.align		4
.L_26:
        /*009c*/ 	.byte	0x04, 0x17
        /*009e*/ 	.short	(.L_28 - .L_27)
.L_27:
        /*00a0*/ 	.word	0x00000000
        /*00a4*/ 	.short	0x0011
        /*00a6*/ 	.short	0x0058
        /*00a8*/ 	.byte	0x00, 0xf0, 0x11, 0x00


	//----- nvinfo : EIATTR_KPARAM_INFO
	.align		4
.L_28:
        /*00ac*/ 	.byte	0x04, 0x17
        /*00ae*/ 	.short	(.L_30 - .L_29)
.L_29:
        /*00b0*/ 	.word	0x00000000
        /*00b4*/ 	.short	0x0010
        /*00b6*/ 	.short	0x0054
        /*00b8*/ 	.byte	0x00, 0xf0, 0x11, 0x00


	//----- nvinfo : EIATTR_KPARAM_INFO
	.align		4
.L_30:
        /*00bc*/ 	.byte	0x04, 0x17
        /*00be*/ 	.short	(.L_32 - .L_31)
.L_31:
        /*00c0*/ 	.word	0x00000000
        /*00c4*/ 	.short	0x000f
        /*00c6*/ 	.short	0x0050
        /*00c8*/ 	.byte	0x00, 0xf0, 0x11, 0x00


	//----- nvinfo : EIATTR_KPARAM_INFO
	.align		4
.L_32:
        /*00cc*/ 	.byte	0x04, 0x17
        /*00ce*/ 	.short	(.L_34 - .L_33)
.L_33:
        /*00d0*/ 	.word	0x00000000
        /*00d4*/ 	.short	0x000e
        /*00d6*/ 	.short	0x004c
        /*00d8*/ 	.byte	0x00, 0xf0, 0x11, 0x00


	//----- nvinfo : EIATTR_KPARAM_INFO
	.align		4
.L_34:
        /*00dc*/ 	.byte	0x04, 0x17
        /*00de*/ 	.short	(.L_36 - .L_35)
.L_35:
        /*00e0*/ 	.word	0x00000000
        /*00e4*/ 	.short	0x000d
        /*00e6*/ 	.short	0x0048
        /*00e8*/ 	.byte	0x00, 0xf0, 0x11, 0x00


	//----- nvinfo : EIATTR_KPARAM_INFO
	.align		4
.L_36:
        /*00ec*/ 	.byte	0x04, 0x17
        /*00ee*/ 	.short	(.L_38 - .L_37)
.L_37:
        /*00f0*/ 	.word	0x00000000
        /*00f4*/ 	.short	0x000c
        /*00f6*/ 	.short	0x0044
        /*00f8*/ 	.byte	0x00, 0xf0, 0x11, 0x00


	//----- nvinfo : EIATTR_KPARAM_INFO
	.align		4
.L_38:
        /*00fc*/ 	.byte	0x04, 0x17
        /*00fe*/ 	.short	(.L_40 - .L_39)
.L_39:
        /*0100*/ 	.word	0x00000000
        /*0104*/ 	.short	0x000b
        /*0106*/ 	.short	0x0040
        /*0108*/ 	.byte	0x00, 0xf0, 0x11, 0x00


	//----- nvinfo : EIATTR_KPARAM_INFO
	.align		4
.L_40:
        /*010c*/ 	.byte	0x04, 0x17
        /*010e*/ 	.short	(.L_42 - .L_41)
.L_41:
        /*0110*/ 	.word	0x00000000
        /*0114*/ 	.short	0x000a
        /*0116*/ 	.short	0x003c
        /*0118*/ 	.byte	0x00, 0xf0, 0x11, 0x00


	//----- nvinfo : EIATTR_KPARAM_INFO
	.align		4
.L_42:
        /*011c*/ 	.byte	0x04, 0x17
        /*011e*/ 	.short	(.L_44 - .L_43)
.L_43:
        /*0120*/ 	.word	0x00000000
        /*0124*/ 	.short	0x0009
        /*0126*/ 	.short	0x0038
        /*0128*/ 	.byte	0x00, 0xf0, 0x11, 0x00


	//----- nvinfo : EIATTR_KPARAM_INFO
	.align		4
.L_44:
        /*012c*/ 	.byte	0x04, 0x17
        /*012e*/ 	.short	(.L_46 - .L_45)
.L_45:
        /*0130*/ 	.word	0x00000000
        /*0134*/ 	.short	0x0008
        /*0136*/ 	.short	0x0034
        /*0138*/ 	.byte	0x00, 0xf0, 0x11, 0x00


	//----- nvinfo : EIATTR_KPARAM_INFO
	.align		4
.L_46:
        /*013c*/ 	.byte	0x04, 0x17
        /*013e*/ 	.short	(.L_48 - .L_47)
.L_47:
        /*0140*/ 	.word	0x00000000
        /*0144*/ 	.short	0x0007
        /*0146*/ 	.short	0x0030
        /*0148*/ 	.byte	0x00, 0xf0, 0x11, 0x00


	//----- nvinfo : EIATTR_KPARAM_INFO
	.align		4
.L_48:
        /*014c*/ 	.byte	0x04, 0x17
        /*014e*/ 	.short	(.L_50 - .L_49)
.L_49:
        /*0150*/ 	.word	0x00000000
        /*0154*/ 	.short	0x0006
        /*0156*/ 	.short	0x002c
        /*0158*/ 	.byte	0x00, 0xf0, 0x11, 0x00


	//----- nvinfo : EIATTR_KPARAM_INFO
	.align		4
.L_50:
        /*015c*/ 	.byte	0x04, 0x17
        /*015e*/ 	.short	(.L_52 - .L_51)
.L_51:
        /*0160*/ 	.word	0x00000000
        /*0164*/ 	.short	0x0005
        /*0166*/ 	.short	0x0028
        /*0168*/ 	.byte	0x00, 0xf0, 0x11, 0x00


	//----- nvinfo : EIATTR_KPARAM_INFO
	.align		4
.L_52:
        /*016c*/ 	.byte	0x04, 0x17
        /*016e*/ 	.short	(.L_54 - .L_53)
.L_53:
        /*0170*/ 	.word	0x00000000
        /*0174*/ 	.short	0x0004
        /*0176*/ 	.short	0x0020
        /*0178*/ 	.byte	0x00, 0xf4, 0x21, 0x00


	//----- nvinfo : EIATTR_KPARAM_INFO
	.align		4
.L_54:
        /*017c*/ 	.byte	0x04, 0x17
        /*017e*/ 	.short	(.L_56 - .L_55)
.L_55:
        /*0180*/ 	.word	0x00000000
        /*0184*/ 	.short	0x0003
        /*0186*/ 	.short	0x0018
        /*0188*/ 	.byte	0x00, 0xf4, 0x21, 0x00


	//----- nvinfo : EIATTR_KPARAM_INFO
	.align		4
.L_56:
        /*018c*/ 	.byte	0x04, 0x17
        /*018e*/ 	.short	(.L_58 - .L_57)
.L_57:
        /*0190*/ 	.word	0x00000000
        /*0194*/ 	.short	0x0002
        /*0196*/ 	.short	0x0010
        /*0198*/ 	.byte	0x00, 0xf4, 0x21, 0x00


	//----- nvinfo : EIATTR_KPARAM_INFO
	.align		4
.L_58:
        /*019c*/ 	.byte	0x04, 0x17
        /*019e*/ 	.short	(.L_60 - .L_59)
.L_59:
        /*01a0*/ 	.word	0x00000000
        /*01a4*/ 	.short	0x0001
        /*01a6*/ 	.short	0x0008
        /*01a8*/ 	.byte	0x00, 0xf4, 0x21, 0x00


	//----- nvinfo : EIATTR_KPARAM_INFO
	.align		4
.L_60:
        /*01ac*/ 	.byte	0x04, 0x17
        /*01ae*/ 	.short	(.L_62 - .L_61)
.L_61:
        /*01b0*/ 	.word	0x00000000
        /*01b4*/ 	.short	0x0000
        /*01b6*/ 	.short	0x0000
        /*01b8*/ 	.byte	0x00, 0xf4, 0x21, 0x00


	//----- nvinfo : EIATTR_MAXREG_COUNT
	.align		4
.L_62:
        /*01bc*/ 	.byte	0x03, 0x1b
        /*01be*/ 	.short	0x00ff


	//----- nvinfo : EIATTR_NUM_BARRIERS
	.align		4
        /*01c0*/ 	.byte	0x02, 0x4c
        /*01c2*/ 	.byte	0x01
	.zero		1


	//----- nvinfo : EIATTR_MERCURY_ISA_VERSION
	.align		4
        /*01c4*/ 	.byte	0x03, 0x5f
        /*01c6*/ 	.short	0x0000


	//----- nvinfo : EIATTR_COOP_GROUP_MASK_REGIDS
	.align		4
        /*01c8*/ 	.byte	0x04, 0x29
        /*01ca*/ 	.short	(.L_64 - .L_63)


	//   ....[0]....
.L_63:
        /*01cc*/ 	.word	0xffffffff


	//   ....[1]....
        /*01d0*/ 	.word	0xffffffff


	//   ....[2]....
        /*01d4*/ 	.word	0xffffffff


	//   ....[3]....
        /*01d8*/ 	.word	0xffffffff


	//   ....[4]....
        /*01dc*/ 	.word	0xffffffff


	//   ....[5]....
        /*01e0*/ 	.word	0xffffffff


	//   ....[6]....
        /*01e4*/ 	.word	0xffffffff


	//   ....[7]....
        /*01e8*/ 	.word	0xffffffff


	//----- nvinfo : EIATTR_COOP_GROUP_INSTR_OFFSETS
	.align		4
.L_64:
        /*01ec*/ 	.byte	0x04, 0x28
        /*01ee*/ 	.short	(.L_66 - .L_65)


	//   ....[0]....
.L_65:
        /*01f0*/ 	.word	0x00002610


	//   ....[1]....
        /*01f4*/ 	.word	0x00002640


	//   ....[2]....
        /*01f8*/ 	.word	0x00002660


	//   ....[3]....
        /*01fc*/ 	.word	0x00002690


	//   ....[4]....
        /*0200*/ 	.word	0x00002c70


	//   ....[5]....
        /*0204*/ 	.word	0x00002c90


	//   ....[6]....
        /*0208*/ 	.word	0x00002e60


	//   ....[7]....
        /*020c*/ 	.word	0x00002e70


	//----- nvinfo : EIATTR_EXIT_INSTR_OFFSETS
	.align		4
.L_66:
        /*0210*/ 	.byte	0x04, 0x1c
        /*0212*/ 	.short	(.L_68 - .L_67)


	//   ....[0]....
.L_67:
        /*0214*/ 	.word	0x00005b00


	//   ....[1]....
        /*0218*/ 	.word	0x00005ba0


	//----- nvinfo : EIATTR_REQNTID
	.align		4
.L_68:
        /*021c*/ 	.byte	0x04, 0x10
        /*021e*/ 	.short	(.L_70 - .L_69)
.L_69:
        /*0220*/ 	.word	0x00000100
        /*0224*/ 	.word	0x00000001
        /*0228*/ 	.word	0x00000001
.L_70:


//--------------------- .nv.callgraph             --------------------------
	.section	.nv.callgraph,"",@"SHT_CUDA_CALLGRAPH"
	.align	4
	.sectionentsize	8
	.align		4
        /*0000*/ 	.word	0x00000000
	.align		4
        /*0004*/ 	.word	0xffffffff
	.align		4
        /*0008*/ 	.word	0x00000000
	.align		4
        /*000c*/ 	.word	0xfffffffe
	.align		4
        /*0010*/ 	.word	0x00000000
	.align		4
        /*0014*/ 	.word	0xfffffffd
	.align		4
        /*0018*/ 	.word	0x00000000
	.align		4
        /*001c*/ 	.word	0xfffffffc


//--------------------- .nv.rel.action            --------------------------
	.section	.nv.rel.action,"",@"SHT_CUDA_RELOCINFO"
	.align	8
	.sectionentsize	8
        /*0000*/ 	.byte	0x73, 0x00, 0x00, 0x00, 0x00, 0x00, 0x00, 0x00, 0x00, 0x00, 0x00, 0x11, 0x25, 0x00, 0x05, 0x36


//--------------------- .nv.constant4             --------------------------
	.section	.nv.constant4,"a",@progbits
	.align	8
	.align		8
.nv.constant4:
        /*0000*/ 	.dword	_$_str


//--------------------- .nv.constant0.attn_fwd    --------------------------
	.section	.nv.constant0.attn_fwd,"a",@progbits
	.sectionflags	@""
	.align	4
.nv.constant0.attn_fwd:
	.zero		488


//--------------------- .text.attn_fwd            --------------------------
	.section	.text.attn_fwd,"ax",@progbits
	.sectioninfo	@"SHI_REGISTERS=166"
	.align	128
        .global         attn_fwd
        .type           attn_fwd,@function
        .size           attn_fwd,(.L_x_3 - attn_fwd)
        .other          attn_fwd,@"STO_CUDA_ENTRY STV_DEFAULT"
attn_fwd:
.text.attn_fwd:
[----:B------:R-:W-:Y:S02]  /*0000*/  IMAD.MOV.U32 R1, RZ, RZ, c[0x0][0x28] ;  /* 0x00000a00ff017624 */ /* 0x000fe400078e00ff */
[----:B------:R-:W0:Y:S01]  /*0010*/  S2R R0, SR_TID.X ;  /* 0x0000000000007919 */ /* 0x000e220000002100 */
[----:B------:R-:W-:Y:S01]  /*0020*/  MOV R7, c[0x0][0x198] ;  /* 0x0000660000077a02 */ /* 0x000fe20000000f00 */
[----:B------:R-:W-:Y:S02]  /*0030*/  ULDC.64 UR4, c[0x0][0x118] ;  /* 0x0000460000047ab9 */ /* 0x000fe40000000a00 */
[----:B------:R-:W1:Y:S04]  /*0040*/  S2R R119, SR_CTAID.X ;  /* 0x0000000000777919 */ /* 0x000e680000002500 */
[----:B------:R-:W2:Y:S01]  /*0050*/  S2R R118, SR_CTAID.Y ;  /* 0x0000000000767919 */ /* 0x000ea20000002600 */
[----:B0-----:R-:W-:Y:S02]  /*0060*/  LOP3.LUT R68, R0, 0x7f, RZ, 0xc0, !PT ;  /* 0x0000007f00447812 */ /* 0x001fe400078ec0ff */
[----:B------:R-:W-:-:S03]  /*0070*/  SHF.R.U32.HI R120, RZ, 0x7, R0 ;  /* 0x00000007ff787819 */ /* 0x000fc60000011600 */
[----:B-1----:R-:W-:Y:S01]  /*0080*/  IMAD R119, R119, 0x80, R68 ;  /* 0x0000008077777824 */ /* 0x002fe200078e0244 */
[----:B------:R-:W-:Y:S01]  /*0090*/  SGXT.U32 R120, R120, 0x1 ;  /* 0x000000017878781a */ /* 0x000fe20000000000 */
[----:B--2---:R-:W-:Y:S02]  /*00a0*/  IMAD R2, R118, c[0x0][0x190], RZ ;  /* 0x0000640076027a24 */ /* 0x004fe400078e02ff */
[----:B------:R-:W-:Y:S02]  /*00b0*/  IMAD R4, R119, c[0x0][0x194], RZ ;  /* 0x0000650077047a24 */ /* 0x000fe400078e02ff */
[----:B------:R-:W-:Y:S02]  /*00c0*/  IMAD R12, R120, c[0x0][0x198], RZ ;  /* 0x00006600780c7a24 */ /* 0x000fe400078e02ff */
[----:B------:R-:W-:Y:S02]  /*00d0*/  IMAD.SHL.U32 R3, R2, 0x2, RZ ;  /* 0x0000000202037824 */ /* 0x000fe400078e00ff */
[----:B------:R-:W-:-:S02]  /*00e0*/  IMAD.SHL.U32 R6, R4, 0x2, RZ ;  /* 0x0000000204067824 */ /* 0x000fc400078e00ff */
[----:B------:R-:W-:Y:S01]  /*00f0*/  IMAD.HI R5, R4, 0x2, RZ ;  /* 0x0000000204057827 */ /* 0x000fe200078e02ff */
[----:B------:R-:W-:Y:S02]  /*0100*/  LEA R4, R7, R12, 0x1 ;  /* 0x0000000c07047211 */ /* 0x000fe400078e08ff */
[----:B------:R-:W-:Y:S01]  /*0110*/  IADD3 R3, P0, P1, R6, c[0x0][0x160], R3 ;  /* 0x0000580006037a10 */ /* 0x000fe2000791e003 */
[----:B------:R-:W-:-:S04]  /*0120*/  IMAD.HI R2, R2, 0x2, RZ ;  /* 0x0000000202027827 */ /* 0x000fc800078e02ff */
[----:B------:R-:W-:Y:S01]  /*0130*/  IMAD R6, R7, 0x2, R4 ;  /* 0x0000000207067824 */ /* 0x000fe200078e0204 */
[----:B------:R-:W-:Y:S02]  /*0140*/  IADD3.X R2, R5, c[0x0][0x164], R2, P0, P1 ;  /* 0x0000590005027a10 */ /* 0x000fe400007e2402 */
[-C--:B------:R-:W-:Y:S01]  /*0150*/  LEA R8, P0, R12, R3.reuse, 0x1 ;  /* 0x000000030c087211 */ /* 0x080fe200078008ff */
[C---:B------:R-:W-:Y:S01]  /*0160*/  IMAD R18, R7.reuse, 0x2, R6 ;  /* 0x0000000207127824 */ /* 0x040fe200078e0206 */
[-C--:B------:R-:W-:Y:S02]  /*0170*/  LEA R10, P1, R4, R3.reuse, 0x1 ;  /* 0x00000003040a7211 */ /* 0x080fe400078208ff */
[----:B------:R-:W-:Y:S02]  /*0180*/  LEA.HI.X.SX32 R9, R12, R2, 0x1, P0 ;  /* 0x000000020c097211 */ /* 0x000fe400000f0eff */
[----:B------:R-:W-:Y:S02]  /*0190*/  LEA R12, P0, R6, R3, 0x1 ;  /* 0x00000003060c7211 */ /* 0x000fe400078008ff */
[----:B------:R-:W-:-:S02]  /*01a0*/  LEA R20, R7, R18, 0x1 ;  /* 0x0000001207147211 */ /* 0x000fc400078e08ff */
[-C--:B------:R-:W-:Y:S02]  /*01b0*/  LEA.HI.X.SX32 R11, R4, R2.reuse, 0x1, P1 ;  /* 0x00000002040b7211 */ /* 0x080fe400008f0eff */
[-C--:B------:R-:W-:Y:S01]  /*01c0*/  LEA.HI.X.SX32 R13, R6, R2.reuse, 0x1, P0 ;  /* 0x00000002060d7211 */ /* 0x080fe200000f0eff */
[C---:B------:R-:W-:Y:S01]  /*01d0*/  IMAD R22, R7.reuse, 0x2, R20 ;  /* 0x0000000207167824 */ /* 0x040fe200078e0214 */
[-C--:B------:R-:W-:Y:S01]  /*01e0*/  LEA R14, P0, R18, R3.reuse, 0x1 ;  /* 0x00000003120e7211 */ /* 0x080fe200078008ff */
[----:B------:R0:W2:Y:S01]  /*01f0*/  LDG.E.U16 R5, [R10.64] ;  /* 0x000000040a057981 */ /* 0x0000a2000c1e1500 */
[-C--:B------:R-:W-:Y:S02]  /*0200*/  LEA R16, P1, R20, R3.reuse, 0x1 ;  /* 0x0000000314107211 */ /* 0x080fe400078208ff */
[-C--:B------:R-:W-:Y:S01]  /*0210*/  LEA.HI.X.SX32 R15, R18, R2.reuse, 0x1, P0 ;  /* 0x00000002120f7211 */ /* 0x080fe200000f0eff */
[----:B------:R1:W3:Y:S01]  /*0220*/  LDG.E.U16 R6, [R12.64] ;  /* 0x000000040c067981 */ /* 0x0002e2000c1e1500 */
[-C--:B------:R-:W-:Y:S01]  /*0230*/  LEA.HI.X.SX32 R17, R20, R2.reuse, 0x1, P1 ;  /* 0x0000000214117211 */ /* 0x080fe200008f0eff */
[----:B------:R-:W-:Y:S01]  /*0240*/  IMAD R20, R7, 0x2, R22 ;  /* 0x0000000207147824 */ /* 0x000fe200078e0216 */
[C---:B------:R-:W-:Y:S01]  /*0250*/  LEA R18, P0, R22.reuse, R3, 0x1 ;  /* 0x0000000316127211 */ /* 0x040fe200078008ff */
[----:B------:R4:W5:Y:S03]  /*0260*/  LDG.E.U16 R4, [R8.64] ;  /* 0x0000000408047981 */ /* 0x000966000c1e1500 */
[----:B------:R-:W-:-:S02]  /*0270*/  LEA.HI.X.SX32 R19, R22, R2, 0x1, P0 ;  /* 0x0000000216137211 */ /* 0x000fc400000f0eff */
[C---:B------:R-:W-:Y:S02]  /*0280*/  LEA R22, R7.reuse, R20, 0x1 ;  /* 0x0000001407167211 */ /* 0x040fe400078e08ff */
[CC--:B0-----:R-:W-:Y:S01]  /*0290*/  LEA R10, P0, R20.reuse, R3.reuse, 0x1 ;  /* 0x00000003140a7211 */ /* 0x0c1fe200078008ff */
[----:B------:R0:W2:Y:S02]  /*02a0*/  LDG.E.U16 R27, [R18.64] ;  /* 0x00000004121b7981 */ /* 0x0000a4000c1e1500 */
[C---:B------:R-:W-:Y:S01]  /*02b0*/  IMAD R24, R7.reuse, 0x2, R22 ;  /* 0x0000000207187824 */ /* 0x040fe200078e0216 */
[-C--:B------:R-:W-:Y:S01]  /*02c0*/  LEA.HI.X.SX32 R11, R20, R2.reuse, 0x1, P0 ;  /* 0x00000002140b7211 */ /* 0x080fe200000f0eff */
[----:B----4-:R4:W2:Y:S01]  /*02d0*/  LDG.E.U16 R9, [R14.64] ;  /* 0x000000040e097981 */ /* 0x0108a2000c1e1500 */
[-C--:B-1----:R-:W-:Y:S01]  /*02e0*/  LEA R12, P0, R22, R3.reuse, 0x1 ;  /* 0x00000003160c7211 */ /* 0x082fe200078008ff */
[----:B------:R-:W-:Y:S01]  /*02f0*/  IMAD R26, R7, 0x2, R24 ;  /* 0x00000002071a7824 */ /* 0x000fe200078e0218 */
[----:B------:R-:W-:Y:S01]  /*0300*/  LEA R20, P1, R24, R3, 0x1 ;  /* 0x0000000318147211 */ /* 0x000fe200078208ff */
[----:B------:R1:W2:Y:S01]  /*0310*/  LDG.E.U16 R8, [R16.64] ;  /* 0x0000000410087981 */ /* 0x0002a2000c1e1500 */
[----:B------:R-:W-:-:S02]  /*0320*/  LEA.HI.X.SX32 R13, R22, R2, 0x1, P0 ;  /* 0x00000002160d7211 */ /* 0x000fc400000f0eff */
[C---:B------:R-:W-:Y:S01]  /*0330*/  LEA R22, R7.reuse, R26, 0x1 ;  /* 0x0000001a07167211 */ /* 0x040fe200078e08ff */
[----:B------:R0:W2:Y:S01]  /*0340*/  LDG.E.U16 R48, [R10.64] ;  /* 0x000000040a307981 */ /* 0x0000a2000c1e1500 */
[-C--:B----4-:R-:W-:Y:S02]  /*0350*/  LEA R14, P0, R26, R3.reuse, 0x1 ;  /* 0x000000031a0e7211 */ /* 0x090fe400078008ff */
[-C--:B------:R-:W-:Y:S01]  /*0360*/  LEA.HI.X.SX32 R21, R24, R2.reuse, 0x1, P1 ;  /* 0x0000000218157211 */ /* 0x080fe200008f0eff */
[----:B------:R4:W2:Y:S01]  /*0370*/  LDG.E.U16 R29, [R12.64] ;  /* 0x000000040c1d7981 */ /* 0x0008a2000c1e1500 */
[-C--:B------:R-:W-:Y:S01]  /*0380*/  LEA.HI.X.SX32 R15, R26, R2.reuse, 0x1, P0 ;  /* 0x000000021a0f7211 */ /* 0x080fe200000f0eff */
[C---:B------:R-:W-:Y:S01]  /*0390*/  IMAD R24, R7.reuse, 0x2, R22 ;  /* 0x0000000207187824 */ /* 0x040fe200078e0216 */
[CC--:B-1----:R-:W-:Y:S01]  /*03a0*/  LEA R16, P0, R22.reuse, R3.reuse, 0x1 ;  /* 0x0000000316107211 */ /* 0x0c2fe200078008ff */
[----:B------:R1:W2:Y:S03]  /*03b0*/  LDG.E.U16 R50, [R20.64] ;  /* 0x0000000414327981 */ /* 0x0002a6000c1e1500 */
[----:B------:R-:W-:Y:S01]  /*03c0*/  LEA.HI.X.SX32 R17, R22, R2, 0x1, P0 ;  /* 0x0000000216117211 */ /* 0x000fe200000f0eff */
[C---:B------:R-:W-:Y:S01]  /*03d0*/  IMAD R22, R7.reuse, 0x2, R24 ;  /* 0x0000000207167824 */ /* 0x040fe200078e0218 */
[-C--:B0-----:R-:W-:Y:S01]  /*03e0*/  LEA R10, P0, R24, R3.reuse, 0x1 ;  /* 0x00000003180a7211 */ /* 0x081fe200078008ff */
[----:B------:R0:W2:Y:S03]  /*03f0*/  LDG.E.U16 R31, [R14.64] ;  /* 0x000000040e1f7981 */ /* 0x0000a6000c1e1500 */
[----:B------:R-:W-:Y:S01]  /*0400*/  LEA R26, R7, R22, 0x1 ;  /* 0x00000016071a7211 */ /* 0x000fe200078e08ff */
[----:B------:R0:W2:Y:S01]  /*0410*/  LDG.E.U16 R52, [R16.64] ;  /* 0x0000000410347981 */ /* 0x0000a2000c1e1500 */
[----:B------:R-:W-:-:S03]  /*0420*/  LEA R18, P1, R22, R3, 0x1 ;  /* 0x0000000316127211 */ /* 0x000fc600078208ff */
[----:B-1----:R-:W-:Y:S01]  /*0430*/  IMAD R20, R7, 0x2, R26 ;  /* 0x0000000207147824 */ /* 0x002fe200078e021a */
[----:B------:R-:W-:-:S03]  /*0440*/  LEA.HI.X.SX32 R19, R22, R2, 0x1, P1 ;  /* 0x0000000216137211 */ /* 0x000fc600008f0eff */
[C---:B------:R-:W-:Y:S01]  /*0450*/  IMAD R22, R7.reuse, 0x2, R20 ;  /* 0x0000000207167824 */ /* 0x040fe200078e0214 */
[----:B------:R-:W-:Y:S01]  /*0460*/  LEA.HI.X.SX32 R11, R24, R2, 0x1, P0 ;  /* 0x00000002180b7211 */ /* 0x000fe200000f0eff */
[----:B------:R1:W2:Y:S01]  /*0470*/  LDG.E.U16 R54, [R18.64] ;  /* 0x0000000412367981 */ /* 0x0002a2000c1e1500 */
[CC--:B----4-:R-:W-:Y:S02]  /*0480*/  LEA R12, P0, R26.reuse, R3.reuse, 0x1 ;  /* 0x000000031a0c7211 */ /* 0x0d0fe400078008ff */
[C---:B------:R-:W-:Y:S01]  /*0490*/  LEA R24, R7.reuse, R22, 0x1 ;  /* 0x0000001607187211 */ /* 0x040fe200078e08ff */
[----:B------:R4:W2:Y:S01]  /*04a0*/  LDG.E.U16 R33, [R10.64] ;  /* 0x000000040a217981 */ /* 0x0008a2000c1e1500 */
[----:B------:R-:W-:Y:S02]  /*04b0*/  LEA.HI.X.SX32 R13, R26, R2, 0x1, P0 ;  /* 0x000000021a0d7211 */ /* 0x000fe400000f0eff */
[----:B0-----:R-:W-:Y:S01]  /*04c0*/  LEA R14, P0, R20, R3, 0x1 ;  /* 0x00000003140e7211 */ /* 0x001fe200078008ff */
[----:B------:R-:W-:-:S02]  /*04d0*/  IMAD R26, R7, 0x2, R24 ;  /* 0x00000002071a7824 */ /* 0x000fc400078e0218 */
[----:B------:R0:W2:Y:S01]  /*04e0*/  LDG.E.U16 R35, [R12.64] ;  /* 0x000000040c237981 */ /* 0x0000a2000c1e1500 */
[-C--:B------:R-:W-:Y:S01]  /*04f0*/  LEA.HI.X.SX32 R15, R20, R2.reuse, 0x1, P0 ;  /* 0x00000002140f7211 */ /* 0x080fe200000f0eff */
[C---:B-1----:R-:W-:Y:S01]  /*0500*/  IMAD R18, R7.reuse, 0x2, R26 ;  /* 0x0000000207127824 */ /* 0x042fe200078e021a */
[-C--:B------:R-:W-:Y:S02]  /*0510*/  LEA R16, P0, R22, R3.reuse, 0x1 ;  /* 0x0000000316107211 */ /* 0x080fe400078008ff */
[-C--:B------:R-:W-:Y:S01]  /*0520*/  LEA R20, P1, R24, R3.reuse, 0x1 ;  /* 0x0000000318147211 */ /* 0x080fe200078208ff */
[----:B------:R1:W2:Y:S01]  /*0530*/  LDG.E.U16 R56, [R14.64] ;  /* 0x000000040e387981 */ /* 0x0002a2000c1e1500 */
[----:B------:R-:W-:Y:S02]  /*0540*/  LEA.HI.X.SX32 R17, R22, R2, 0x1, P0 ;  /* 0x0000000216117211 */ /* 0x000fe400000f0eff */
[C---:B----4-:R-:W-:Y:S02]  /*0550*/  LEA R10, P0, R26.reuse, R3, 0x1 ;  /* 0x000000031a0a7211 */ /* 0x050fe400078008ff */
[----:B------:R-:W-:Y:S01]  /*0560*/  LEA R22, R7, R18, 0x1 ;  /* 0x0000001207167211 */ /* 0x000fe200078e08ff */
[----:B------:R4:W3:Y:S01]  /*0570*/  LDG.E.U16 R37, [R16.64] ;  /* 0x0000000410257981 */ /* 0x0008e2000c1e1500 */
[----:B------:R-:W-:-:S02]  /*0580*/  LEA.HI.X.SX32 R11, R26, R2, 0x1, P0 ;  /* 0x000000021a0b7211 */ /* 0x000fc400000f0eff */
[-C--:B------:R-:W-:Y:S01]  /*0590*/  LEA.HI.X.SX32 R21, R24, R2.reuse, 0x1, P1 ;  /* 0x0000000218157211 */ /* 0x080fe200008f0eff */
[C---:B------:R-:W-:Y:S01]  /*05a0*/  IMAD R24, R7.reuse, 0x2, R22 ;  /* 0x0000000207187824 */ /* 0x040fe200078e0216 */
[CC--:B0-----:R-:W-:Y:S01]  /*05b0*/  LEA R12, P0, R18.reuse, R3.reuse, 0x1 ;  /* 0x00000003120c7211 */ /* 0x0c1fe200078008ff */
[----:B------:R0:W3:Y:S02]  /*05c0*/  LDG.E.U16 R39, [R10.64] ;  /* 0x000000040a277981 */ /* 0x0000e4000c1e1500 */
[----:B------:R-:W-:Y:S01]  /*05d0*/  IMAD R26, R7, 0x2, R24 ;  /* 0x00000002071a7824 */ /* 0x000fe200078e0218 */
[-C--:B------:R-:W-:Y:S01]  /*05e0*/  LEA.HI.X.SX32 R13, R18, R2.reuse, 0x1, P0 ;  /* 0x00000002120d7211 */ /* 0x080fe200000f0eff */
[----:B------:R0:W3:Y:S01]  /*05f0*/  LDG.E.U16 R58, [R20.64] ;  /* 0x00000004143a7981 */ /* 0x0000e2000c1e1500 */
[-C--:B-1----:R-:W-:Y:S02]  /*0600*/  LEA R14, P0, R22, R3.reuse, 0x1 ;  /* 0x00000003160e7211 */ /* 0x082fe400078008ff */
[----:B------:R-:W-:Y:S01]  /*0610*/  LEA R18, P1, R24, R3, 0x1 ;  /* 0x0000000318127211 */ /* 0x000fe200078208ff */
[----:B------:R1:W3:Y:S01]  /*0620*/  LDG.E.U16 R60, [R12.64] ;  /* 0x000000040c3c7981 */ /* 0x0002e2000c1e1500 */
[----:B------:R-:W-:-:S02]  /*0630*/  LEA.HI.X.SX32 R15, R22, R2, 0x1, P0 ;  /* 0x00000002160f7211 */ /* 0x000fc400000f0eff */
[C---:B------:R-:W-:Y:S02]  /*0640*/  LEA R22, R7.reuse, R26, 0x1 ;  /* 0x0000001a07167211 */ /* 0x040fe400078e08ff */
[-C--:B------:R-:W-:Y:S01]  /*0650*/  LEA.HI.X.SX32 R19, R24, R2.reuse, 0x1, P1 ;  /* 0x0000000218137211 */ /* 0x080fe200008f0eff */
[----:B------:R1:W3:Y:S01]  /*0660*/  LDG.E.U16 R41, [R14.64] ;  /* 0x000000040e297981 */ /* 0x0002e2000c1e1500 */
[CC--:B----4-:R-:W-:Y:S01]  /*0670*/  LEA R16, P0, R26.reuse, R3.reuse, 0x1 ;  /* 0x000000031a107211 */ /* 0x0d0fe200078008ff */
[C---:B------:R-:W-:Y:S02]  /*0680*/  IMAD R24, R7.reuse, 0x2, R22 ;  /* 0x0000000207187824 */ /* 0x040fe400078e0216 */
[----:B------:R4:W3:Y:S01]  /*0690*/  LDG.E.U16 R62, [R18.64] ;  /* 0x00000004123e7981 */ /* 0x0008e2000c1e1500 */
[----:B------:R-:W-:Y:S01]  /*06a0*/  LEA.HI.X.SX32 R17, R26, R2, 0x1, P0 ;  /* 0x000000021a117211 */ /* 0x000fe200000f0eff */
[----:B------:R-:W-:Y:S01]  /*06b0*/  IMAD R26, R7, 0x2, R24 ;  /* 0x00000002071a7824 */ /* 0x000fe200078e0218 */
[----:B0-----:R-:W-:-:S03]  /*06c0*/  LEA R10, P0, R22, R3, 0x1 ;  /* 0x00000003160a7211 */ /* 0x001fc600078008ff */
[----:B------:R0:W3:Y:S01]  /*06d0*/  LDG.E.U16 R43, [R16.64] ;  /* 0x00000004102b7981 */ /* 0x0000e2000c1e1500 */
[----:B------:R-:W-:Y:S02]  /*06e0*/  LEA.HI.X.SX32 R11, R22, R2, 0x1, P0 ;  /* 0x00000002160b7211 */ /* 0x000fe400000f0eff */
[C---:B------:R-:W-:Y:S02]  /*06f0*/  LEA R22, R7.reuse, R26, 0x1 ;  /* 0x0000001a07167211 */ /* 0x040fe400078e08ff */
[CC--:B-1----:R-:W-:Y:S01]  /*0700*/  LEA R12, P0, R24.reuse, R3.reuse, 0x1 ;  /* 0x00000003180c7211 */ /* 0x0c2fe200078008ff */
[----:B------:R1:W3:Y:S02]  /*0710*/  LDG.E.U16 R64, [R10.64] ;  /* 0x000000040a407981 */ /* 0x0002e4000c1e1500 */
[C---:B------:R-:W-:Y:S01]  /*0720*/  IMAD R28, R7.reuse, 0x2, R22 ;  /* 0x00000002071c7824 */ /* 0x040fe200078e0216 */
[-C--:B------:R-:W-:Y:S02]  /*0730*/  LEA.HI.X.SX32 R13, R24, R2.reuse, 0x1, P0 ;  /* 0x00000002180d7211 */ /* 0x080fe400000f0eff */
[-C--:B------:R-:W-:Y:S01]  /*0740*/  LEA R20, P1, R26, R3.reuse, 0x1 ;  /* 0x000000031a147211 */ /* 0x080fe200078208ff */
[----:B------:R-:W-:Y:S01]  /*0750*/  IMAD R24, R7, 0x2, R28 ;  /* 0x0000000207187824 */ /* 0x000fe200078e021c */
[----:B------:R-:W-:Y:S01]  /*0760*/  LEA R14, P0, R22, R3, 0x1 ;  /* 0x00000003160e7211 */ /* 0x000fe200078008ff */
[----:B------:R1:W3:Y:S01]  /*0770*/  LDG.E.U16 R45, [R12.64] ;  /* 0x000000040c2d7981 */ /* 0x0002e2000c1e1500 */
[----:B------:R-:W-:-:S02]  /*0780*/  LEA.HI.X.SX32 R21, R26, R2, 0x1, P1 ;  /* 0x000000021a157211 */ /* 0x000fc400008f0eff */
[C---:B------:R-:W-:Y:S02]  /*0790*/  LEA R26, R7.reuse, R24, 0x1 ;  /* 0x00000018071a7211 */ /* 0x040fe400078e08ff */
[-C--:B------:R-:W-:Y:S01]  /*07a0*/  LEA.HI.X.SX32 R15, R22, R2.reuse, 0x1, P0 ;  /* 0x00000002160f7211 */ /* 0x080fe200000f0eff */
[----:B------:R1:W3:Y:S02]  /*07b0*/  LDG.E.U16 R66, [R20.64] ;  /* 0x0000000414427981 */ /* 0x0002e4000c1e1500 */
[C---:B------:R-:W-:Y:S01]  /*07c0*/  IMAD R22, R7.reuse, 0x2, R26 ;  /* 0x0000000207167824 */ /* 0x040fe200078e021a */
[C---:B0-----:R-:W-:Y:S01]  /*07d0*/  LEA R16, P0, R28.reuse, R3, 0x1 ;  /* 0x000000031c107211 */ /* 0x041fe200078008ff */
[----:B------:R0:W3:Y:S02]  /*07e0*/  LDG.E.U16 R47, [R14.64] ;  /* 0x000000040e2f7981 */ /* 0x0000e4000c1e1500 */
[----:B------:R-:W-:Y:S01]  /*07f0*/  IMAD R30, R7, 0x2, R22 ;  /* 0x00000002071e7824 */ /* 0x000fe200078e0216 */
[----:B------:R-:W-:-:S04]  /*0800*/  LEA.HI.X.SX32 R17, R28, R2, 0x1, P0 ;  /* 0x000000021c117211 */ /* 0x000fc800000f0eff */
[C---:B------:R-:W-:Y:S01]  /*0810*/  LEA R28, R7.reuse, R30, 0x1 ;  /* 0x0000001e071c7211 */ /* 0x040fe200078e08ff */
[----:B------:R0:W3:Y:S04]  /*0820*/  LDG.E.U16 R70, [R16.64] ;  /* 0x0000000410467981 */ /* 0x0000e8000c1e1500 */
[----:B------:R-:W-:Y:S01]  /*0830*/  IMAD R32, R7, 0x2, R28 ;  /* 0x0000000207207824 */ /* 0x000fe200078e021c */
[----:B-1----:R-:W-:-:S03]  /*0840*/  LEA R10, P0, R24, R3, 0x1 ;  /* 0x00000003180a7211 */ /* 0x002fc600078008ff */
[C---:B------:R-:W-:Y:S01]  /*0850*/  IMAD R20, R7.reuse, 0x2, R32 ;  /* 0x0000000207147824 */ /* 0x040fe200078e0220 */
[----:B------:R-:W-:Y:S02]  /*0860*/  LEA.HI.X.SX32 R11, R24, R2, 0x1, P0 ;  /* 0x00000002180b7211 */ /* 0x000fe400000f0eff */
[-C--:B------:R-:W-:Y:S02]  /*0870*/  LEA R12, P0, R22, R3.reuse, 0x1 ;  /* 0x00000003160c7211 */ /* 0x080fe400078008ff */
[C---:B------:R-:W-:Y:S01]  /*0880*/  LEA R24, R7.reuse, R20, 0x1 ;  /* 0x0000001407187211 */ /* 0x040fe200078e08ff */
[----:B------:R1:W3:Y:S01]  /*0890*/  LDG.E.U16 R49, [R10.64] ;  /* 0x000000040a317981 */ /* 0x0002e2000c1e1500 */
[----:B----4-:R-:W-:Y:S02]  /*08a0*/  LEA R18, P1, R26, R3, 0x1 ;  /* 0x000000031a127211 */ /* 0x010fe400078208ff */
[-C--:B------:R-:W-:Y:S01]  /*08b0*/  LEA.HI.X.SX32 R13, R22, R2.reuse, 0x1, P0 ;  /* 0x00000002160d7211 */ /* 0x080fe200000f0eff */
[----:B------:R-:W-:Y:S01]  /*08c0*/  IMAD R22, R7, 0x2, R24 ;  /* 0x0000000207167824 */ /* 0x000fe200078e0218 */
[----:B------:R-:W-:-:S02]  /*08d0*/  LEA.HI.X.SX32 R19, R26, R2, 0x1, P1 ;  /* 0x000000021a137211 */ /* 0x000fc400008f0eff */
[CC--:B0-----:R-:W-:Y:S01]  /*08e0*/  LEA R14, P0, R30.reuse, R3.reuse, 0x1 ;  /* 0x000000031e0e7211 */ /* 0x0c1fe200078008ff */
[C---:B------:R-:W-:Y:S01]  /*08f0*/  IMAD R26, R7.reuse, 0x2, R22 ;  /* 0x00000002071a7824 */ /* 0x040fe200078e0216 */
[----:B------:R0:W4:Y:S02]  /*0900*/  LDG.E.U16 R51, [R12.64] ;  /* 0x000000040c337981 */ /* 0x000124000c1e1500 */
[----:B------:R-:W-:Y:S02]  /*0910*/  LEA.HI.X.SX32 R15, R30, R2, 0x1, P0 ;  /* 0x000000021e0f7211 */ /* 0x000fe400000f0eff */
[-C--:B------:R-:W-:Y:S01]  /*0920*/  LEA R16, P0, R28, R3.reuse, 0x1 ;  /* 0x000000031c107211 */ /* 0x080fe200078008ff */
[----:B------:R0:W4:Y:S01]  /*0930*/  LDG.E.U16 R72, [R18.64] ;  /* 0x0000000412487981 */ /* 0x000122000c1e1500 */
[C---:B------:R-:W-:Y:S02]  /*0940*/  LEA R30, R7.reuse, R26, 0x1 ;  /* 0x0000001a071e7211 */ /* 0x040fe400078e08ff */
[----:B-1----:R-:W-:Y:S01]  /*0950*/  LEA R10, P1, R32, R3, 0x1 ;  /* 0x00000003200a7211 */ /* 0x002fe200078208ff */
[----:B------:R1:W4:Y:S01]  /*0960*/  LDG.E.U16 R74, [R14.64] ;  /* 0x000000040e4a7981 */ /* 0x000322000c1e1500 */
[-C--:B------:R-:W-:Y:S01]  /*0970*/  LEA.HI.X.SX32 R17, R28, R2.reuse, 0x1, P0 ;  /* 0x000000021c117211 */ /* 0x080fe200000f0eff */
[----:B------:R-:W-:Y:S01]  /*0980*/  IMAD R28, R7, 0x2, R30 ;  /* 0x00000002071c7824 */ /* 0x000fe200078e021e */
[----:B------:R-:W-:-:S02]  /*0990*/  LEA.HI.X.SX32 R11, R32, R2, 0x1, P1 ;  /* 0x00000002200b7211 */ /* 0x000fc400008f0eff */
[CC--:B0-----:R-:W-:Y:S01]  /*09a0*/  LEA R18, P0, R20.reuse, R3.reuse, 0x1 ;  /* 0x0000000314127211 */ /* 0x0c1fe200078008ff */
[C---:B------:R-:W-:Y:S02]  /*09b0*/  IMAD R32, R7.reuse, 0x2, R28 ;  /* 0x0000000207207824 */ /* 0x040fe400078e021c */
[----:B------:R0:W4:Y:S01]  /*09c0*/  LDG.E.U16 R76, [R10.64] ;  /* 0x000000040a4c7981 */ /* 0x000122000c1e1500 */
[----:B------:R-:W-:Y:S02]  /*09d0*/  LEA.HI.X.SX32 R19, R20, R2, 0x1, P0 ;  /* 0x0000000214137211 */ /* 0x000fe400000f0eff */
[CC--:B------:R-:W-:Y:S01]  /*09e0*/  LEA R12, P0, R24.reuse, R3.reuse, 0x1 ;  /* 0x00000003180c7211 */ /* 0x0c0fe200078008ff */
[----:B------:R0:W4:Y:S01]  /*09f0*/  LDG.E.U16 R53, [R16.64] ;  /* 0x0000000410357981 */ /* 0x000122000c1e1500 */
[C---:B------:R-:W-:Y:S02]  /*0a00*/  LEA R34, R7.reuse, R32, 0x1 ;  /* 0x0000002007227211 */ /* 0x040fe400078e08ff */
[-C--:B------:R-:W-:Y:S01]  /*0a10*/  LEA.HI.X.SX32 R13, R24, R2.reuse, 0x1, P0 ;  /* 0x00000002180d7211 */ /* 0x080fe200000f0eff */
[----:B------:R0:W4:Y:S02]  /*0a20*/  LDG.E.U16 R55, [R18.64] ;  /* 0x0000000412377981 */ /* 0x000124000c1e1500 */
[C---:B------:R-:W-:Y:S01]  /*0a30*/  IMAD R24, R7.reuse, 0x2, R34 ;  /* 0x0000000207187824 */ /* 0x040fe200078e0222 */
[C---:B-1----:R-:W-:Y:S01]  /*0a40*/  LEA R14, P0, R22.reuse, R3, 0x1 ;  /* 0x00000003160e7211 */ /* 0x042fe200078008ff */
[----:B------:R1:W4:Y:S02]  /*0a50*/  LDG.E.U16 R78, [R12.64] ;  /* 0x000000040c4e7981 */ /* 0x000324000c1e1500 */
[----:B------:R-:W-:Y:S01]  /*0a60*/  IMAD R36, R7, 0x2, R24 ;  /* 0x0000000207247824 */ /* 0x000fe200078e0218 */
[----:B------:R-:W-:-:S02]  /*0a70*/  LEA.HI.X.SX32 R15, R22, R2, 0x1, P0 ;  /* 0x00000002160f7211 */ /* 0x000fc400000f0eff */
[CC--:B------:R-:W-:Y:S02]  /*0a80*/  LEA R20, P1, R26.reuse, R3.reuse, 0x1 ;  /* 0x000000031a147211 */ /* 0x0c0fe400078208ff */
[C---:B------:R-:W-:Y:S01]  /*0a90*/  LEA R22, R7.reuse, R36, 0x1 ;  /* 0x0000002407167211 */ /* 0x040fe200078e08ff */
[----:B------:R1:W4:Y:S01]  /*0aa0*/  LDG.E.U16 R57, [R14.64] ;  /* 0x000000040e397981 */ /* 0x000322000c1e1500 */
[-C--:B------:R-:W-:Y:S02]  /*0ab0*/  LEA.HI.X.SX32 R21, R26, R2.reuse, 0x1, P1 ;  /* 0x000000021a157211 */ /* 0x080fe400008f0eff */
[-C--:B0-----:R-:W-:Y:S01]  /*0ac0*/  LEA R10, P0, R30, R3.reuse, 0x1 ;  /* 0x000000031e0a7211 */ /* 0x081fe200078008ff */
[C---:B------:R-:W-:Y:S01]  /*0ad0*/  IMAD R26, R7.reuse, 0x2, R22 ;  /* 0x00000002071a7824 */ /* 0x040fe200078e0216 */
[-C--:B------:R-:W-:Y:S01]  /*0ae0*/  LEA R18, P1, R34, R3.reuse, 0x1 ;  /* 0x0000000322127211 */ /* 0x080fe200078208ff */
[----:B------:R0:W4:Y:S01]  /*0af0*/  LDG.E.U16 R80, [R20.64] ;  /* 0x0000000414507981 */ /* 0x000122000c1e1500 */
[----:B------:R-:W-:Y:S01]  /*0b00*/  LEA.HI.X.SX32 R11, R30, R2, 0x1, P0 ;  /* 0x000000021e0b7211 */ /* 0x000fe200000f0eff */
[----:B------:R-:W-:Y:S01]  /*0b10*/  IMAD R30, R7, 0x2, R26 ;  /* 0x00000002071e7824 */ /* 0x000fe200078e021a */
[----:B------:R-:W-:-:S02]  /*0b20*/  LEA R16, P0, R28, R3, 0x1 ;  /* 0x000000031c107211 */ /* 0x000fc400078008ff */
[----:B------:R-:W-:Y:S01]  /*0b30*/  LEA.HI.X.SX32 R19, R34, R2, 0x1, P1 ;  /* 0x0000000222137211 */ /* 0x000fe200008f0eff */
        /* <DEDUP_REMOVED lines=8> */
[----:B------:R-:W-:-:S04]  /*0bc0*/  LEA.HI.X.SX32 R13, R32, R2, 0x1, P0 ;  /* 0x00000002200d7211 */ /* 0x000fc800000f0eff */
[C---:B------:R-:W-:Y:S01]  /*0bd0*/  LEA R32, R7.reuse, R40, 0x1 ;  /* 0x0000002807207211 */ /* 0x040fe200078e08ff */
[----:B------:R0:W4:Y:S04]  /*0be0*/  LDG.E.U16 R61, [R12.64] ;  /* 0x000000040c3d7981 */ /* 0x000128000c1e1500 */
[----:B------:R-:W-:Y:S01]  /*0bf0*/  IMAD R34, R7, 0x2, R32 ;  /* 0x0000000207227824 */ /* 0x000fe200078e0220 */
[----:B------:R-:W-:-:S03]  /*0c00*/  LEA R14, P0, R24, R3, 0x1 ;  /* 0x00000003180e7211 */ /* 0x000fc600078008ff */
[C---:B------:R-:W-:Y:S01]  /*0c10*/  IMAD R42, R7.reuse, 0x2, R34 ;  /* 0x00000002072a7824 */ /* 0x040fe200078e0222 */
[----:B------:R-:W-:Y:S02]  /*0c20*/  LEA.HI.X.SX32 R15, R24, R2, 0x1, P0 ;  /* 0x00000002180f7211 */ /* 0x000fe400000f0eff */
[C---:B0-----:R-:W-:Y:S02]  /*0c30*/  LEA R10, P0, R36.reuse, R3, 0x1 ;  /* 0x00000003240a7211 */ /* 0x041fe400078008ff */
[----:B------:R-:W-:Y:S01]  /*0c40*/  LEA R24, R7, R42, 0x1 ;  /* 0x0000002a07187211 */ /* 0x000fe200078e08ff */
[----:B------:R0:W4:Y:S01]  /*0c50*/  LDG.E.U16 R63, [R14.64] ;  /* 0x000000040e3f7981 */ /* 0x000122000c1e1500 */
[----:B------:R-:W-:-:S03]  /*0c60*/  LEA.HI.X.SX32 R11, R36, R2, 0x1, P0 ;  /* 0x00000002240b7211 */ /* 0x000fc600000f0eff */
[C---:B------:R-:W-:Y:S01]  /*0c70*/  IMAD R36, R7.reuse, 0x2, R24 ;  /* 0x0000000207247824 */ /* 0x040fe200078e0218 */
[-C--:B-1----:R-:W-:Y:S01]  /*0c80*/  LEA R16, P0, R22, R3.reuse, 0x1 ;  /* 0x0000000316107211 */ /* 0x082fe200078008ff */
[----:B------:R1:W4:Y:S01]  /*0c90*/  LDG.E.U16 R86, [R10.64] ;  /* 0x000000040a567981 */ /* 0x000322000c1e1500 */
[-C--:B------:R-:W-:Y:S01]  /*0ca0*/  LEA R12, P1, R26, R3.reuse, 0x1 ;  /* 0x000000031a0c7211 */ /* 0x080fe200078208ff */
[C---:B------:R-:W-:Y:S01]  /*0cb0*/  IMAD R44, R7.reuse, 0x2, R36 ;  /* 0x00000002072c7824 */ /* 0x040fe200078e0224 */
[-C--:B------:R-:W-:Y:S02]  /*0cc0*/  LEA.HI.X.SX32 R17, R22, R2.reuse, 0x1, P0 ;  /* 0x0000000216117211 */ /* 0x080fe400000f0eff */
[----:B------:R-:W-:Y:S02]  /*0cd0*/  LEA.HI.X.SX32 R13, R26, R2, 0x1, P1 ;  /* 0x000000021a0d7211 */ /* 0x000fe400008f0eff */
[----:B------:R-:W-:Y:S01]  /*0ce0*/  LEA R18, P0, R30, R3, 0x1 ;  /* 0x000000031e127211 */ /* 0x000fe200078008ff */
[----:B------:R1:W4:Y:S01]  /*0cf0*/  LDG.E.U16 R65, [R16.64] ;  /* 0x0000000410417981 */ /* 0x000322000c1e1500 */
[----:B------:R-:W-:-:S02]  /*0d00*/  LEA R26, R7, R44, 0x1 ;  /* 0x0000002c071a7211 */ /* 0x000fc400078e08ff */
[-C--:B------:R-:W-:Y:S01]  /*0d10*/  LEA.HI.X.SX32 R19, R30, R2.reuse, 0x1, P0 ;  /* 0x000000021e137211 */ /* 0x080fe200000f0eff */
[----:B------:R1:W4:Y:S01]  /*0d20*/  LDG.E.U16 R88, [R12.64] ;  /* 0x000000040c587981 */ /* 0x000322000c1e1500 */
[-C--:B0-----:R-:W-:Y:S01]  /*0d30*/  LEA R14, P0, R38, R3.reuse, 0x1 ;  /* 0x00000003260e7211 */ /* 0x081fe200078008ff */
[C---:B------:R-:W-:Y:S01]  /*0d40*/  IMAD R30, R7.reuse, 0x2, R26 ;  /* 0x00000002071e7824 */ /* 0x040fe200078e021a */
[-C--:B------:R-:W-:Y:S01]  /*0d50*/  LEA R20, P1, R24, R3.reuse, 0x1 ;  /* 0x0000000318147211 */ /* 0x080fe200078208ff */
[----:B------:R0:W4:Y:S01]  /*0d60*/  LDG.E.U16 R67, [R18.64] ;  /* 0x0000000412437981 */ /* 0x000122000c1e1500 */
[-C--:B------:R-:W-:Y:S01]  /*0d70*/  LEA.HI.X.SX32 R15, R38, R2.reuse, 0x1, P0 ;  /* 0x00000002260f7211 */ /* 0x080fe200000f0eff */
[C---:B------:R-:W-:Y:S01]  /*0d80*/  IMAD R38, R7.reuse, 0x2, R30 ;  /* 0x0000000207267824 */ /* 0x040fe200078e021e */
[----:B-1----:R-:W-:Y:S02]  /*0d90*/  LEA R10, P0, R40, R3, 0x1 ;  /* 0x00000003280a7211 */ /* 0x002fe400078008ff */
[----:B------:R-:W-:Y:S01]  /*0da0*/  LEA.HI.X.SX32 R21, R24, R2, 0x1, P1 ;  /* 0x0000000218157211 */ /* 0x000fe200008f0eff */
[----:B------:R1:W4:Y:S01]  /*0db0*/  LDG.E.U16 R90, [R14.64] ;  /* 0x000000040e5a7981 */ /* 0x000322000c1e1500 */
[----:B------:R-:W-:-:S02]  /*0dc0*/  LEA R46, R7, R38, 0x1 ;  /* 0x00000026072e7211 */ /* 0x000fc400078e08ff */
[-C--:B------:R-:W-:Y:S01]  /*0dd0*/  LEA.HI.X.SX32 R11, R40, R2.reuse, 0x1, P0 ;  /* 0x00000002280b7211 */ /* 0x080fe200000f0eff */
[----:B------:R0:W4:Y:S02]  /*0de0*/  LDG.E.U16 R94, [R20.64] ;  /* 0x00000004145e7981 */ /* 0x000124000c1e1500 */
[C---:B------:R-:W-:Y:S01]  /*0df0*/  IMAD R40, R7.reuse, 0x2, R46 ;  /* 0x0000000207287824 */ /* 0x040fe200078e022e */
[CC--:B------:R-:W-:Y:S01]  /*0e00*/  LEA R22, P0, R30.reuse, R3.reuse, 0x1 ;  /* 0x000000031e167211 */ /* 0x0c0fe200078008ff */
[----:B------:R1:W4:Y:S02]  /*0e10*/  LDG.E.U16 R92, [R10.64] ;  /* 0x000000040a5c7981 */ /* 0x000324000c1e1500 */
[----:B------:R-:W-:Y:S01]  /*0e20*/  IMAD R24, R7, 0x2, R40 ;  /* 0x0000000207187824 */ /* 0x000fe200078e0228 */
[----:B------:R-:W-:Y:S02]  /*0e30*/  LEA.HI.X.SX32 R23, R30, R2, 0x1, P0 ;  /* 0x000000021e177211 */ /* 0x000fe400000f0eff */
[----:B------:R-:W-:-:S02]  /*0e40*/  LEA R12, P0, R32, R3, 0x1 ;  /* 0x00000003200c7211 */ /* 0x000fc400078008ff */
[-C--:B0-----:R-:W-:Y:S01]  /*0e50*/  LEA R18, P1, R24, R3.reuse, 0x1 ;  /* 0x0000000318127211 */ /* 0x081fe200078208ff */
[----:B------:R0:W4:Y:S01]  /*0e60*/  LDG.E.U16 R96, [R22.64] ;  /* 0x0000000416607981 */ /* 0x000122000c1e1500 */
[-C--:B------:R-:W-:Y:S02]  /*0e70*/  LEA.HI.X.SX32 R13, R32, R2.reuse, 0x1, P0 ;  /* 0x00000002200d7211 */ /* 0x080fe400000f0eff */
[----:B------:R-:W-:Y:S02]  /*0e80*/  LEA.HI.X.SX32 R19, R24, R2, 0x1, P1 ;  /* 0x0000000218137211 */ /* 0x000fe400008f0eff */
[-C--:B------:R-:W-:Y:S01]  /*0e90*/  LEA R16, P1, R36, R3.reuse, 0x1 ;  /* 0x0000000324107211 */ /* 0x080fe200078208ff */
[----:B------:R0:W4:Y:S01]  /*0ea0*/  LDG.E.U16 R69, [R12.64] ;  /* 0x000000040c457981 */ /* 0x000122000c1e1500 */
[----:B-1----:R-:W-:Y:S02]  /*0eb0*/  LEA R10, P0, R38, R3, 0x1 ;  /* 0x00000003260a7211 */ /* 0x002fe400078008ff */
[----:B------:R-:W-:Y:S01]  /*0ec0*/  LEA R30, R7, R24, 0x1 ;  /* 0x00000018071e7211 */ /* 0x000fe200078e08ff */
[----:B------:R1:W4:Y:S01]  /*0ed0*/  LDG.E.U16 R98, [R18.64] ;  /* 0x0000000412627981 */ /* 0x000322000c1e1500 */
[----:B------:R-:W-:-:S02]  /*0ee0*/  LEA.HI.X.SX32 R17, R36, R2, 0x1, P1 ;  /* 0x0000000224117211 */ /* 0x000fc400008f0eff */
[-C--:B------:R-:W-:Y:S02]  /*0ef0*/  LEA.HI.X.SX32 R11, R38, R2.reuse, 0x1, P0 ;  /* 0x00000002260b7211 */ /* 0x080fe400000f0eff */
[-C--:B------:R-:W-:Y:S01]  /*0f00*/  LEA R24, P1, R30, R3.reuse, 0x1 ;  /* 0x000000031e187211 */ /* 0x080fe200078208ff */
[----:B------:R0:W4:Y:S01]  /*0f10*/  LDG.E.U16 R71, [R16.64] ;  /* 0x0000000410477981 */ /* 0x000122000c1e1500 */
[-C--:B------:R-:W-:Y:S02]  /*0f20*/  LEA R14, P0, R34, R3.reuse, 0x1 ;  /* 0x00000003220e7211 */ /* 0x080fe400078008ff */
[-C--:B------:R-:W-:Y:S01]  /*0f30*/  LEA.HI.X.SX32 R25, R30, R2.reuse, 0x1, P1 ;  /* 0x000000021e197211 */ /* 0x080fe200008f0eff */
[----:B------:R-:W-:Y:S01]  /*0f40*/  IMAD R30, R7, 0x2, R30 ;  /* 0x00000002071e7824 */ /* 0x000fe200078e021e */
[----:B------:R-:W-:Y:S01]  /*0f50*/  LEA.HI.X.SX32 R15, R34, R2, 0x1, P0 ;  /* 0x00000002220f7211 */ /* 0x000fe200000f0eff */
[----:B------:R5:W4:Y:S01]  /*0f60*/  LDG.E.U16 R73, [R10.64] ;  /* 0x000000040a497981 */ /* 0x000b22000c1e1500 */
[----:B-1----:R-:W-:-:S02]  /*0f70*/  LEA R18, P1, R44, R3, 0x1 ;  /* 0x000000032c127211 */ /* 0x002fc400078208ff */
[-C--:B------:R-:W-:Y:S01]  /*0f80*/  LEA R20, P0, R46, R3.reuse, 0x1 ;  /* 0x000000032e147211 */ /* 0x080fe200078008ff */
[----:B------:R1:W4:Y:S01]  /*0f90*/  LDG.E.U16 R32, [R14.64] ;  /* 0x000000040e207981 */ /* 0x000322000c1e1500 */
[-C--:B------:R-:W-:Y:S02]  /*0fa0*/  LEA.HI.X.SX32 R19, R44, R2.reuse, 0x1, P1 ;  /* 0x000000022c137211 */ /* 0x080fe400008f0eff */
[-C--:B------:R-:W-:Y:S01]  /*0fb0*/  LEA.HI.X.SX32 R21, R46, R2.reuse, 0x1, P0 ;  /* 0x000000022e157211 */ /* 0x080fe200000f0eff */
[----:B------:R-:W4:Y:S01]  /*0fc0*/  LDG.E.U16 R25, [R24.64] ;  /* 0x0000000418197981 */ /* 0x000f22000c1e1500 */
[-C--:B0-----:R-:W-:Y:S02]  /*0fd0*/  LEA R22, P1, R30, R3.reuse, 0x1 ;  /* 0x000000031e167211 */ /* 0x081fe400078208ff */
[----:B-----5:R-:W-:Y:S01]  /*0fe0*/  LEA R10, P0, R28, R3, 0x1 ;  /* 0x000000031c0a7211 */ /* 0x020fe200078008ff */
[----:B------:R-:W-:Y:S01]  /*0ff0*/  IMAD R7, R7, 0x2, R30 ;  /* 0x0000000207077824 */ /* 0x000fe200078e021e */
[-C--:B------:R-:W-:Y:S01]  /*1000*/  LEA.HI.X.SX32 R23, R30, R2.reuse, 0x1, P1 ;  /* 0x000000021e177211 */ /* 0x080fe200008f0eff */
[----:B------:R0:W5:Y:S01]  /*1010*/  LDG.E.U16 R34, [R18.64] ;  /* 0x0000000412227981 */ /* 0x000162000c1e1500 */
[----:B------:R-:W-:-:S02]  /*1020*/  LEA.HI.X.SX32 R11, R28, R2, 0x1, P0 ;  /* 0x000000021c0b7211 */ /* 0x000fc400000f0eff */
[-C--:B------:R-:W-:Y:S01]  /*1030*/  LEA R12, P0, R42, R3.reuse, 0x1 ;  /* 0x000000032a0c7211 */ /* 0x080fe200078008ff */
[----:B------:R-:W5:Y:S01]  /*1040*/  LDG.E.U16 R20, [R20.64] ;  /* 0x0000000414147981 */ /* 0x000f62000c1e1500 */
[-C--:B-1----:R-:W-:Y:S02]  /*1050*/  LEA R14, P1, R26, R3.reuse, 0x1 ;  /* 0x000000031a0e7211 */ /* 0x082fe400078208ff */
[-C--:B------:R-:W-:Y:S01]  /*1060*/  LEA.HI.X.SX32 R13, R42, R2.reuse, 0x1, P0 ;  /* 0x000000022a0d7211 */ /* 0x080fe200000f0eff */
[----:B------:R-:W5:Y:S01]  /*1070*/  LDG.E.U16 R22, [R22.64] ;  /* 0x0000000416167981 */ /* 0x000f62000c1e1500 */
[----:B------:R-:W-:Y:S02]  /*1080*/  LEA.HI.X.SX32 R15, R26, R2, 0x1, P1 ;  /* 0x000000021a0f7211 */ /* 0x000fe400008f0eff */
[-C--:B------:R-:W-:Y:S01]  /*1090*/  LEA R16, P0, R40, R3.reuse, 0x1 ;  /* 0x0000000328107211 */ /* 0x080fe200078008ff */
[----:B------:R-:W5:Y:S01]  /*10a0*/  LDG.E.U16 R11, [R10.64] ;  /* 0x000000040a0b7981 */ /* 0x000f62000c1e1500 */
[----:B0-----:R-:W-:-:S02]  /*10b0*/  LEA R18, P1, R7, R3, 0x1 ;  /* 0x0000000307127211 */ /* 0x001fc400078208ff */
[-C--:B------:R-:W-:Y:S01]  /*10c0*/  LEA.HI.X.SX32 R17, R40, R2.reuse, 0x1, P0 ;  /* 0x0000000228117211 */ /* 0x080fe200000f0eff */
[----:B------:R-:W5:Y:S01]  /*10d0*/  LDG.E.U16 R13, [R12.64] ;  /* 0x000000040c0d7981 */ /* 0x000f62000c1e1500 */
[----:B------:R-:W-:-:S03]  /*10e0*/  LEA.HI.X.SX32 R19, R7, R2, 0x1, P1 ;  /* 0x0000000207137211 */ /* 0x000fc600008f0eff */
[----:B------:R-:W5:Y:S04]  /*10f0*/  LDG.E.U16 R15, [R14.64] ;  /* 0x000000040e0f7981 */ /* 0x000f68000c1e1500 */
[----:B------:R-:W5:Y:S04]  /*1100*/  LDG.E.U16 R17, [R16.64] ;  /* 0x0000000410117981 */ /* 0x000f68000c1e1500 */
[----:B------:R-:W5:Y:S01]  /*1110*/  LDG.E.U16 R19, [R18.64] ;  /* 0x0000000412137981 */ /* 0x000f62000c1e1500 */
[----:B------:R-:W-:Y:S02]  /*1120*/  SHF.R.S32.HI R121, RZ, 0x7, R0 ;  /* 0x00000007ff797819 */ /* 0x000fe40000011400 */
[----:B------:R-:W-:-:S02]  /*1130*/  SHF.L.U32 R2, R68, 0x1, RZ ;  /* 0x0000000144027819 */ /* 0x000fc400000006ff */
[----:B------:R-:W-:-:S04]  /*1140*/  SGXT R121, R121, 0x1 ;  /* 0x000000017979781a */ /* 0x000fc80000000200 */
[----:B------:R-:W-:Y:S01]  /*1150*/  LOP3.LUT R121, R2, 0x110, R121, 0x78, !PT ;  /* 0x0000011002797812 */ /* 0x000fe200078e7879 */
[----:B------:R-:W-:-:S05]  /*1160*/  IMAD.MOV.U32 R2, RZ, RZ, 0x1 ;  /* 0x00000001ff027424 */ /* 0x000fca00078e00ff */
[----:B------:R-:W-:Y:S02]  /*1170*/  ISETP.LE.AND P0, PT, R2, c[0x0][0x1d0], PT ;  /* 0x0000740002007a0c */ /* 0x000fe40003f03270 */
[C---:B------:R-:W-:Y:S02]  /*1180*/  LOP3.LUT R122, R121.reuse, 0x20, RZ, 0x3c, !PT ;  /* 0x00000020797a7812 */ /* 0x040fe400078e3cff */
[C---:B------:R-:W-:Y:S02]  /*1190*/  LOP3.LUT R123, R121.reuse, 0x40, RZ, 0x3c, !PT ;  /* 0x00000040797b7812 */ /* 0x040fe400078e3cff */
[----:B------:R-:W-:Y:S01]  /*11a0*/  LOP3.LUT R124, R121, 0x60, RZ, 0x3c, !PT ;  /* 0x00000060797c7812 */ /* 0x000fe200078e3cff */
[----:B------:R-:W-:Y:S04]  /*11b0*/  STS.U16 [R121], R4 ;  /* 0x0000000479007388 */ /* 0x000fe80000000400 */
[----:B--2---:R-:W-:Y:S04]  /*11c0*/  STS.U16 [R121+0x800], R8 ;  /* 0x0008000879007388 */ /* 0x004fe80000000400 */
[----:B------:R-:W-:Y:S04]  /*11d0*/  STS.U16 [R121+0x1000], R50 ;  /* 0x0010003279007388 */ /* 0x000fe80000000400 */
[----:B------:R-:W-:Y:S04]  /*11e0*/  STS.U16 [R121+0x1800], R54 ;  /* 0x0018003679007388 */ /* 0x000fe80000000400 */
[----:B---3--:R-:W-:Y:S01]  /*11f0*/  STS.U16 [R121+0x2000], R58 ;  /* 0x0020003a79007388 */ /* 0x008fe20000000400 */
[----:B------:R-:W-:Y:S01]  /*1200*/  IMAD.MOV.U32 R2, RZ, RZ, -0x800000 ;  /* 0xff800000ff027424 */ /* 0x000fe200078e00ff */
[----:B------:R-:W-:Y:S01]  /*1210*/  MOV R128, 0x3f800000 ;  /* 0x3f80000000807802 */ /* 0x000fe20000000f00 */
[----:B------:R-:W-:Y:S01]  /*1220*/  IMAD.MOV.U32 R136, RZ, RZ, 0x3f800000 ;  /* 0x3f800000ff887424 */ /* 0x000fe200078e00ff */
[----:B------:R-:W-:Y:S01]  /*1230*/  SHF.L.U32 R129, R0, 0x1, RZ ;  /* 0x0000000100817819 */ /* 0x000fe200000006ff */
[----:B------:R-:W-:-:S02]  /*1240*/  IMAD.MOV.U32 R3, RZ, RZ, -0x800000 ;  /* 0xff800000ff037424 */ /* 0x000fc400078e00ff */
[----:B------:R-:W-:Y:S01]  /*1250*/  IMAD.SHL.U32 R130, R0, 0x20, RZ ;  /* 0x0000002000827824 */ /* 0x000fe200078e00ff */
[----:B------:R-:W-:Y:S04]  /*1260*/  STS.U16 [R121+0x2800], R62 ;  /* 0x0028003e79007388 */ /* 0x000fe80000000400 */
[----:B------:R-:W-:Y:S04]  /*1270*/  STS.U16 [R121+0x3000], R66 ;  /* 0x0030004279007388 */ /* 0x000fe80000000400 */
[----:B----4-:R-:W-:Y:S04]  /*1280*/  STS.U16 [R121+0x3800], R72 ;  /* 0x0038004879007388 */ /* 0x010fe80000000400 */
[----:B------:R-:W-:Y:S04]  /*1290*/  STS.U16 [R121+0x4000], R76 ;  /* 0x0040004c79007388 */ /* 0x000fe80000000400 */
[----:B------:R-:W-:Y:S04]  /*12a0*/  STS.U16 [R121+0x4800], R80 ;  /* 0x0048005079007388 */ /* 0x000fe80000000400 */
[----:B------:R-:W-:Y:S04]  /*12b0*/  STS.U16 [R121+0x5000], R84 ;  /* 0x0050005479007388 */ /* 0x000fe80000000400 */
[----:B------:R-:W-:Y:S04]  /*12c0*/  STS.U16 [R121+0x5800], R88 ;  /* 0x0058005879007388 */ /* 0x000fe80000000400 */
[----:B------:R-:W-:Y:S04]  /*12d0*/  STS.U16 [R121+0x6800], R94 ;  /* 0x0068005e79007388 */ /* 0x000fe80000000400 */
[----:B------:R-:W-:Y:S04]  /*12e0*/  STS.U16 [R121+0x6000], R92 ;  /* 0x0060005c79007388 */ /* 0x000fe80000000400 */
[----:B------:R-:W-:Y:S04]  /*12f0*/  STS.U16 [R121+0x7000], R96 ;  /* 0x0070006079007388 */ /* 0x000fe80000000400 */
[----:B------:R-:W-:Y:S04]  /*1300*/  STS.U16 [R121+0x7800], R98 ;  /* 0x0078006279007388 */ /* 0x000fe80000000400 */
[----:B------:R0:W-:Y:S04]  /*1310*/  STS.U16 [R122+0x200], R5 ;  /* 0x000200057a007388 */ /* 0x0001e80000000400 */
[----:B------:R1:W-:Y:S04]  /*1320*/  STS.U16 [R122+0xa00], R27 ;  /* 0x000a001b7a007388 */ /* 0x0003e80000000400 */
[----:B------:R2:W-:Y:S04]  /*1330*/  STS.U16 [R122+0x1200], R31 ;  /* 0x0012001f7a007388 */ /* 0x0005e80000000400 */
[----:B------:R-:W-:Y:S01]  /*1340*/  STS.U16 [R122+0x1a00], R35 ;  /* 0x001a00237a007388 */ /* 0x000fe20000000400 */
[----:B0-----:R-:W-:-:S03]  /*1350*/  CS2R R4, SRZ ;  /* 0x0000000000047805 */ /* 0x001fc6000001ff00 */
[----:B------:R0:W-:Y:S01]  /*1360*/  STS.U16 [R122+0x2200], R39 ;  /* 0x002200277a007388 */ /* 0x0001e20000000400 */
[----:B-1----:R-:W-:-:S03]  /*1370*/  CS2R R26, SRZ ;  /* 0x00000000001a7805 */ /* 0x002fc6000001ff00 */
[----:B------:R1:W-:Y:S01]  /*1380*/  STS.U16 [R122+0x2a00], R43 ;  /* 0x002a002b7a007388 */ /* 0x0003e20000000400 */
[----:B--2---:R-:W-:-:S03]  /*1390*/  CS2R R30, SRZ ;  /* 0x00000000001e7805 */ /* 0x004fc6000001ff00 */
[----:B------:R2:W-:Y:S04]  /*13a0*/  STS.U16 [R122+0x3200], R47 ;  /* 0x0032002f7a007388 */ /* 0x0005e80000000400 */
[----:B------:R3:W-:Y:S01]  /*13b0*/  STS.U16 [R122+0x3a00], R51 ;  /* 0x003a00337a007388 */ /* 0x0007e20000000400 */
[----:B0-----:R-:W-:-:S03]  /*13c0*/  CS2R R38, SRZ ;  /* 0x0000000000267805 */ /* 0x001fc6000001ff00 */
[----:B------:R0:W-:Y:S01]  /*13d0*/  STS.U16 [R122+0x4200], R55 ;  /* 0x004200377a007388 */ /* 0x0001e20000000400 */
[----:B-1----:R-:W-:-:S03]  /*13e0*/  CS2R R42, SRZ ;  /* 0x00000000002a7805 */ /* 0x002fc6000001ff00 */
[----:B------:R1:W-:Y:S01]  /*13f0*/  STS.U16 [R122+0x4a00], R59 ;  /* 0x004a003b7a007388 */ /* 0x0003e20000000400 */
[----:B--2---:R-:W-:-:S03]  /*1400*/  CS2R R46, SRZ ;  /* 0x00000000002e7805 */ /* 0x004fc6000001ff00 */
[----:B------:R2:W-:Y:S01]  /*1410*/  STS.U16 [R122+0x5200], R63 ;  /* 0x0052003f7a007388 */ /* 0x0005e20000000400 */
[----:B---3--:R-:W-:-:S03]  /*1420*/  CS2R R50, SRZ ;  /* 0x0000000000327805 */ /* 0x008fc6000001ff00 */
[----:B------:R3:W-:Y:S01]  /*1430*/  STS.U16 [R122+0x5a00], R67 ;  /* 0x005a00437a007388 */ /* 0x0007e20000000400 */
[----:B0-----:R-:W-:-:S03]  /*1440*/  CS2R R54, SRZ ;  /* 0x0000000000367805 */ /* 0x001fc6000001ff00 */
[----:B------:R-:W-:Y:S01]  /*1450*/  STS.U16 [R122+0x6200], R69 ;  /* 0x006200457a007388 */ /* 0x000fe20000000400 */
[----:B-1----:R-:W-:-:S03]  /*1460*/  CS2R R58, SRZ ;  /* 0x00000000003a7805 */ /* 0x002fc6000001ff00 */
[----:B------:R-:W-:Y:S01]  /*1470*/  STS.U16 [R122+0x6a00], R71 ;  /* 0x006a00477a007388 */ /* 0x000fe20000000400 */
[----:B--2---:R-:W-:-:S03]  /*1480*/  CS2R R62, SRZ ;  /* 0x00000000003e7805 */ /* 0x004fc6000001ff00 */
[----:B------:R-:W-:Y:S01]  /*1490*/  STS.U16 [R122+0x7200], R73 ;  /* 0x007200497a007388 */ /* 0x000fe20000000400 */
[----:B---3--:R-:W-:-:S03]  /*14a0*/  CS2R R66, SRZ ;  /* 0x0000000000427805 */ /* 0x008fc6000001ff00 */
[----:B------:R0:W-:Y:S04]  /*14b0*/  STS.U16 [R122+0x7a00], R25 ;  /* 0x007a00197a007388 */ /* 0x0001e80000000400 */
[----:B------:R1:W-:Y:S04]  /*14c0*/  STS.U16 [R123+0x400], R6 ;  /* 0x000400067b007388 */ /* 0x0003e80000000400 */
[----:B------:R-:W-:Y:S01]  /*14d0*/  STS.U16 [R123+0xc00], R48 ;  /* 0x000c00307b007388 */ /* 0x000fe20000000400 */
[----:B0-----:R-:W-:-:S03]  /*14e0*/  CS2R R24, SRZ ;  /* 0x0000000000187805 */ /* 0x001fc6000001ff00 */
[----:B------:R-:W-:Y:S01]  /*14f0*/  STS.U16 [R123+0x1400], R52 ;  /* 0x001400347b007388 */ /* 0x000fe20000000400 */
[----:B-1----:R-:W-:-:S03]  /*1500*/  CS2R R6, SRZ ;  /* 0x0000000000067805 */ /* 0x002fc6000001ff00 */
        /* <DEDUP_REMOVED lines=10> */
[----:B-----5:R0:W-:Y:S04]  /*15b0*/  STS.U16 [R123+0x6c00], R34 ;  /* 0x006c00227b007388 */ /* 0x0201e80000000400 */
        /* <DEDUP_REMOVED lines=34> */
[----:B-1----:R-:W-:Y:S01]  /*17e0*/  CS2R R14, SRZ ;  /* 0x00000000000e7805 */ /* 0x002fe2000001ff00 */
[----:B--2---:R-:W-:Y:S01]  /*17f0*/  CS2R R16, SRZ ;  /* 0x0000000000107805 */ /* 0x004fe2000001ff00 */
[----:B0-----:R-:W-:Y:S01]  /*1800*/  CS2R R18, SRZ ;  /* 0x0000000000127805 */ /* 0x001fe2000001ff00 */
[----:B------:R-:W-:Y:S05]  /*1810*/  @!P0 BRA `(.L_x_0) ;  /* 0x0000188000008947 */ /* 0x000fea0003800000 */
[----:B------:R-:W-:Y:S01]  /*1820*/  IMAD R68, R68, c[0x0][0x1a8], RZ ;  /* 0x00006a0044447a24 */ /* 0x000fe200078e02ff */
[----:B------:R-:W-:Y:S01]  /*1830*/  LOP3.LUT R6, R0, 0xf, RZ, 0xc0, !PT ;  /* 0x0000000f00067812 */ /* 0x000fe200078ec0ff */
[----:B------:R-:W-:Y:S01]  /*1840*/  IMAD R2, R118, c[0x0][0x1a0], RZ ;  /* 0x0000680076027a24 */ /* 0x000fe200078e02ff */
[----:B------:R-:W-:Y:S01]  /*1850*/  MOV R17, c[0x0][0x1a4] ;  /* 0x0000690000117a02 */ /* 0x000fe20000000f00 */
[C---:B------:R-:W-:Y:S01]  /*1860*/  IMAD.SHL.U32 R5, R68.reuse, 0x2, RZ ;  /* 0x0000000244057824 */ /* 0x040fe200078e00ff */
[----:B------:R-:W-:Y:S01]  /*1870*/  MOV R16, c[0x0][0x1b8] ;  /* 0x00006e0000107a02 */ /* 0x000fe20000000f00 */
[----:B------:R-:W-:Y:S01]  /*1880*/  IMAD.HI R7, R68, 0x2, RZ ;  /* 0x0000000244077827 */ /* 0x000fe200078e02ff */
[C---:B------:R-:W-:Y:S01]  /*1890*/  SHF.L.U32 R4, R2.reuse, 0x1, RZ ;  /* 0x0000000102047819 */ /* 0x040fe200000006ff */
[----:B------:R-:W-:Y:S01]  /*18a0*/  CS2R R18, SRZ ;  /* 0x0000000000127805 */ /* 0x000fe2000001ff00 */
[----:B------:R-:W-:Y:S01]  /*18b0*/  SHF.R.S32.HI R66, RZ, 0x6, R0 ;  /* 0x00000006ff427819 */ /* 0x000fe20000011400 */
[----:B------:R-:W-:Y:S01]  /*18c0*/  IMAD.HI R2, R2, 0x2, RZ ;  /* 0x0000000202027827 */ /* 0x000fe200078e02ff */
[----:B------:R-:W-:Y:S01]  /*18d0*/  IADD3 R100, P0, P1, R5, c[0x0][0x168], R4 ;  /* 0x00005a0005647a10 */ /* 0x000fe2000791e004 */
[----:B------:R-:W-:Y:S01]  /*18e0*/  CS2R R20, SRZ ;  /* 0x0000000000147805 */ /* 0x000fe2000001ff00 */
[----:B------:R-:W-:Y:S01]  /*18f0*/  SGXT R66, R66, 0x1 ;  /* 0x000000014242781a */ /* 0x000fe20000000200 */
[----:B------:R-:W-:Y:S01]  /*1900*/  IMAD R3, R118, c[0x0][0x1b0], RZ ;  /* 0x00006c0076037a24 */ /* 0x000fe200078e02ff */
[----:B------:R-:W-:Y:S01]  /*1910*/  IADD3.X R14, R7, c[0x0][0x16c], R2, P0, P1 ;  /* 0x00005b00070e7a10 */ /* 0x000fe200007e2402 */
[----:B------:R-:W-:Y:S01]  /*1920*/  IMAD R8, R6, c[0x0][0x1b4], RZ ;  /* 0x00006d0006087a24 */ /* 0x000fe200078e02ff */
[----:B------:R-:W-:Y:S01]  /*1930*/  SHF.R.S32.HI R7, RZ, 0x2, R0 ;  /* 0x00000002ff077819 */ /* 0x000fe20000011400 */
[----:B------:R-:W-:Y:S01]  /*1940*/  IMAD.SHL.U32 R4, R3, 0x2, RZ ;  /* 0x0000000203047824 */ /* 0x000fe200078e00ff */
[----:B------:R-:W-:Y:S01]  /*1950*/  LOP3.LUT R2, R0, 0x7, RZ, 0xc0, !PT ;  /* 0x0000000700027812 */ /* 0x000fe200078ec0ff */
[----:B------:R-:W-:Y:S01]  /*1960*/  IMAD.SHL.U32 R5, R8, 0x2, RZ ;  /* 0x0000000208057824 */ /* 0x000fe200078e00ff */
[----:B------:R-:W-:Y:S01]  /*1970*/  SGXT R7, R7, 0x1 ;  /* 0x000000010707781a */ /* 0x000fe20000000200 */
[----:B------:R-:W-:Y:S01]  /*1980*/  IMAD R6, R120, c[0x0][0x1a4], RZ ;  /* 0x0000690078067a24 */ /* 0x000fe200078e02ff */
[----:B------:R-:W-:Y:S01]  /*1990*/  LOP3.LUT R68, R66, 0x90, RZ, 0xc0, !PT ;  /* 0x0000009042447812 */ /* 0x000fe200078ec0ff */
[----:B------:R-:W-:Y:S01]  /*19a0*/  IMAD R134, R2, 0x110, RZ ;  /* 0x0000011002867824 */ /* 0x000fe200078e02ff */
[----:B------:R-:W-:Y:S01]  /*19b0*/  IADD3 R117, P0, P1, R5, c[0x0][0x170], R4 ;  /* 0x00005c0005757a10 */ /* 0x000fe2000791e004 */
[----:B------:R-:W-:Y:S01]  /*19c0*/  IMAD.HI R3, R3, 0x2, RZ ;  /* 0x0000000203037827 */ /* 0x000fe200078e02ff */
[----:B------:R-:W-:Y:S01]  /*19d0*/  LOP3.LUT R5, R129, 0x10, RZ, 0xc0, !PT ;  /* 0x0000001081057812 */ /* 0x000fe200078ec0ff */
[----:B------:R-:W-:Y:S01]  /*19e0*/  CS2R R22, SRZ ;  /* 0x0000000000167805 */ /* 0x000fe2000001ff00 */
[----:B------:R-:W-:Y:S01]  /*19f0*/  LOP3.LUT R7, R7, 0x90, RZ, 0xc0, !PT ;  /* 0x0000009007077812 */ /* 0x000fe200078ec0ff */
[----:B------:R-:W-:Y:S01]  /*1a00*/  IMAD.HI R8, R8, 0x2, RZ ;  /* 0x0000000208087827 */ /* 0x000fe200078e02ff */
[----:B------:R-:W-:Y:S01]  /*1a10*/  LOP3.LUT R4, R0, 0x10, RZ, 0xc0, !PT ;  /* 0x0000001000047812 */ /* 0x000fe200078ec0ff */
[----:B------:R-:W-:Y:S01]  /*1a20*/  CS2R R24, SRZ ;  /* 0x0000000000187805 */ /* 0x000fe2000001ff00 */
[----:B------:R-:W-:Y:S01]  /*1a30*/  LOP3.LUT R5, R5, 0xe0, R0, 0xf8, !PT ;  /* 0x000000e005057812 */ /* 0x000fe200078ef800 */
[----:B------:R-:W-:Y:S01]  /*1a40*/  IMAD.MOV.U32 R128, RZ, RZ, 0x3f800000 ;  /* 0x3f800000ff807424 */ /* 0x000fe200078e00ff */
[----:B------:R-:W-:Y:S01]  /*1a50*/  LOP3.LUT R10, R7, 0x60, R130, 0xf8, !PT ;  /* 0x00000060070a7812 */ /* 0x000fe200078ef882 */
[----:B------:R-:W-:Y:S01]  /*1a60*/  IMAD.SHL.U32 R131, R4, 0x80, RZ ;  /* 0x0000008004837824 */ /* 0x000fe200078e00ff */
[C---:B------:R-:W-:Y:S01]  /*1a70*/  LEA R7, R17.reuse, R6, 0x1 ;  /* 0x0000000611077211 */ /* 0x040fe200078e08ff */
[----:B------:R-:W-:Y:S01]  /*1a80*/  IMAD.MOV.U32 R133, RZ, RZ, RZ ;  /* 0x000000ffff857224 */ /* 0x000fe200078e00ff */
[----:B------:R-:W-:Y:S01]  /*1a90*/  LOP3.LUT R2, R134, R5, RZ, 0x3c, !PT ;  /* 0x0000000586027212 */ /* 0x000fe200078e3cff */
[----:B------:R-:W-:Y:S01]  /*1aa0*/  IMAD R5, R4, -0x70, R131 ;  /* 0xffffff9004057824 */ /* 0x000fe200078e0283 */
[----:B------:R-:W-:Y:S01]  /*1ab0*/  IADD3.X R15, R8, c[0x0][0x174], R3, P0, P1 ;  /* 0x00005d00080f7a10 */ /* 0x000fe200007e2403 */
[----:B------:R-:W-:Y:S01]  /*1ac0*/  IMAD R8, R17, 0x2, R7 ;  /* 0x0000000211087824 */ /* 0x000fe200078e0207 */
[----:B------:R-:W-:Y:S01]  /*1ad0*/  LOP3.LUT R10, R10, 0x10, R129, 0x78, !PT ;  /* 0x000000100a0a7812 */ /* 0x000fe200078e7881 */
[----:B------:R-:W-:Y:S01]  /*1ae0*/  IMAD.IADD R131, R131, 0x1, R2 ;  /* 0x0000000183837824 */ /* 0x000fe200078e0202 */
[----:B------:R-:W-:Y:S01]  /*1af0*/  SHF.R.U32.HI R2, RZ, 0x4, R0 ;  /* 0x00000004ff027819 */ /* 0x000fe20000011600 */
[C---:B------:R-:W-:Y:S01]  /*1b00*/  IMAD R9, R17.reuse, 0x2, R8 ;  /* 0x0000000211097824 */ /* 0x040fe200078e0208 */
[-C--:B------:R-:W-:Y:S01]  /*1b10*/  LEA R90, P2, R8, R100.reuse, 0x1 ;  /* 0x00000064085a7211 */ /* 0x080fe200078408ff */
[----:B------:R-:W-:Y:S01]  /*1b20*/  IMAD.IADD R132, R10, 0x1, R5 ;  /* 0x000000010a847824 */ /* 0x000fe200078e0205 */
[----:B------:R-:W-:Y:S01]  /*1b30*/  SGXT.U32 R2, R2, 0x4 ;  /* 0x000000040202781a */ /* 0x000fe20000000000 */
[----:B------:R-:W-:Y:S01]  /*1b40*/  IMAD R10, R17, 0x2, R9 ;  /* 0x00000002110a7824 */ /* 0x000fe200078e0209 */
[----:B------:R-:W-:Y:S01]  /*1b50*/  LEA R88, P1, R7, R100, 0x1 ;  /* 0x0000006407587211 */ /* 0x000fe200078208ff */
[----:B------:R-:W-:Y:S01]  /*1b60*/  IMAD.MOV.U32 R125, RZ, RZ, RZ ;  /* 0x000000ffff7d7224 */ /* 0x000fe200078e00ff */
[----:B------:R-:W-:Y:S01]  /*1b70*/  LEA.HI.X.SX32 R91, R8, R14, 0x1, P2 ;  /* 0x0000000e085b7211 */ /* 0x000fe200010f0eff */
[----:B------:R-:W-:Y:S01]  /*1b80*/  IMAD R12, R2, c[0x0][0x1b8], RZ ;  /* 0x00006e00020c7a24 */ /* 0x000fe200078e02ff */
[----:B------:R-:W-:Y:S01]  /*1b90*/  LEA R2, P0, R6, R100, 0x1 ;  /* 0x0000006406027211 */ /* 0x000fe200078008ff */
[----:B------:R-:W-:Y:S01]  /*1ba0*/  IMAD.MOV.U32 R136, RZ, RZ, 0x3f800000 ;  /* 0x3f800000ff887424 */ /* 0x000fe200078e00ff */
[C---:B------:R-:W-:Y:S01]  /*1bb0*/  LEA R11, R17.reuse, R10, 0x1 ;  /* 0x0000000a110b7211 */ /* 0x040fe200078e08ff */
[----:B------:R-:W-:Y:S01]  /*1bc0*/  IMAD R13, R16, 0x10, R12 ;  /* 0x00000010100d7824 */ /* 0x000fe200078e020c */
[-C--:B------:R-:W-:Y:S01]  /*1bd0*/  LEA.HI.X.SX32 R3, R6, R14.reuse, 0x1, P0 ;  /* 0x0000000e06037211 */ /* 0x080fe200000f0eff */
[----:B------:R-:W-:Y:S01]  /*1be0*/  IMAD.MOV.U32 R127, RZ, RZ, RZ ;  /* 0x000000ffff7f7224 */ /* 0x000fe200078e00ff */
[C---:B------:R-:W-:Y:S01]  /*1bf0*/  LEA.HI R4, R0.reuse, 0x30, RZ, 0x1c ;  /* 0x0000003000047811 */ /* 0x040fe200078fe0ff */
[----:B------:R-:W-:Y:S01]  /*1c00*/  IMAD R6, R17, 0x2, R11 ;  /* 0x0000000211067824 */ /* 0x000fe200078e020b */
[----:B------:R-:W-:Y:S01]  /*1c10*/  LEA.HI.X.SX32 R89, R7, R14, 0x1, P1 ;  /* 0x0000000e07597211 */ /* 0x000fe200008f0eff */
[----:B------:R-:W-:Y:S01]  /*1c20*/  CS2R R26, SRZ ;  /* 0x00000000001a7805 */ /* 0x000fe2000001ff00 */
[----:B------:R-:W-:Y:S01]  /*1c30*/  LEA.HI R5, R0, 0x70, RZ, 0x1c ;  /* 0x0000007000057811 */ /* 0x000fe200078fe0ff */
[----:B------:R-:W-:Y:S01]  /*1c40*/  CS2R R28, SRZ ;  /* 0x00000000001c7805 */ /* 0x000fe2000001ff00 */
[CC--:B------:R-:W-:Y:S01]  /*1c50*/  LEA R98, P2, R6.reuse, R100.reuse, 0x1 ;  /* 0x0000006406627211 */ /* 0x0c0fe200078408ff */
[----:B------:R-:W-:Y:S01]  /*1c60*/  CS2R R30, SRZ ;  /* 0x00000000001e7805 */ /* 0x000fe2000001ff00 */
[----:B------:R-:W-:Y:S01]  /*1c70*/  LEA R92, P0, R9, R100, 0x1 ;  /* 0x00000064095c7211 */ /* 0x000fe200078008ff */
[----:B------:R-:W-:Y:S01]  /*1c80*/  IMAD R8, R5, c[0x0][0x1b8], RZ ;  /* 0x00006e0005087a24 */ /* 0x000fe200078e02ff */
[----:B------:R-:W-:Y:S01]  /*1c90*/  LEA R7, R17, R6, 0x1 ;  /* 0x0000000611077211 */ /* 0x000fe200078e08ff */
[----:B------:R-:W-:Y:S01]  /*1ca0*/  CS2R R32, SRZ ;  /* 0x0000000000207805 */ /* 0x000fe2000001ff00 */
[-C--:B------:R-:W-:Y:S01]  /*1cb0*/  LEA.HI.X.SX32 R99, R6, R14.reuse, 0x1, P2 ;  /* 0x0000000e06637211 */ /* 0x080fe200010f0eff */
[----:B------:R-:W-:Y:S01]  /*1cc0*/  IMAD R6, R4, c[0x0][0x1b8], RZ ;  /* 0x00006e0004067a24 */ /* 0x000fe200078e02ff */
[----:B------:R-:W-:Y:S01]  /*1cd0*/  LEA.HI.X.SX32 R93, R9, R14, 0x1, P0 ;  /* 0x0000000e095d7211 */ /* 0x000fe200000f0eff */
[----:B------:R-:W-:Y:S01]  /*1ce0*/  IMAD R4, R16, 0x10, R13 ;  /* 0x0000001010047824 */ /* 0x000fe200078e020d */
[-C--:B------:R-:W-:Y:S01]  /*1cf0*/  LEA R94, P0, R10, R100.reuse, 0x1 ;  /* 0x000000640a5e7211 */ /* 0x080fe200078008ff */
[----:B------:R-:W-:Y:S01]  /*1d00*/  CS2R R34, SRZ ;  /* 0x0000000000227805 */ /* 0x000fe2000001ff00 */
[-C--:B------:R-:W-:Y:S01]  /*1d10*/  LEA R96, P1, R11, R100.reuse, 0x1 ;  /* 0x000000640b607211 */ /* 0x080fe200078208ff */
[----:B------:R-:W-:Y:S01]  /*1d20*/  IMAD R5, R16, 0x20, R4 ;  /* 0x0000002010057824 */ /* 0x000fe200078e0204 */
[C---:B------:R-:W-:Y:S01]  /*1d30*/  LEA R100, P3, R7.reuse, R100, 0x1 ;  /* 0x0000006407647211 */ /* 0x040fe200078608ff */
[----:B------:R-:W-:Y:S01]  /*1d40*/  CS2R R36, SRZ ;  /* 0x0000000000247805 */ /* 0x000fe2000001ff00 */
[----:B------:R-:W-:Y:S01]  /*1d50*/  LEA R106, P2, R6, R117, 0x1 ;  /* 0x00000075066a7211 */ /* 0x000fe200078408ff */
[----:B------:R-:W-:Y:S01]  /*1d60*/  CS2R R38, SRZ ;  /* 0x0000000000267805 */ /* 0x000fe2000001ff00 */
[-C--:B------:R-:W-:Y:S01]  /*1d70*/  LEA.HI.X.SX32 R101, R7, R14.reuse, 0x1, P3 ;  /* 0x0000000e07657211 */ /* 0x080fe200018f0eff */
[----:B------:R-:W-:Y:S01]  /*1d80*/  CS2R R40, SRZ ;  /* 0x0000000000287805 */ /* 0x000fe2000001ff00 */
[----:B------:R-:W-:Y:S01]  /*1d90*/  LEA R7, R16, R5, 0x4 ;  /* 0x0000000510077211 */ /* 0x000fe200078e20ff */
[----:B------:R-:W-:Y:S01]  /*1da0*/  CS2R R42, SRZ ;  /* 0x00000000002a7805 */ /* 0x000fe2000001ff00 */
[-C--:B------:R-:W-:Y:S01]  /*1db0*/  LEA.HI.X.SX32 R95, R10, R14.reuse, 0x1, P0 ;  /* 0x0000000e0a5f7211 */ /* 0x080fe200000f0eff */
[----:B------:R-:W-:Y:S01]  /*1dc0*/  CS2R R44, SRZ ;  /* 0x00000000002c7805 */ /* 0x000fe2000001ff00 */
[----:B------:R-:W-:Y:S01]  /*1dd0*/  LEA.HI.X.SX32 R97, R11, R14, 0x1, P1 ;  /* 0x0000000e0b617211 */ /* 0x000fe200008f0eff */
[----:B------:R-:W-:Y:S01]  /*1de0*/  CS2R R46, SRZ ;  /* 0x00000000002e7805 */ /* 0x000fe2000001ff00 */
[----:B------:R-:W-:Y:S01]  /*1df0*/  LEA.HI.X.SX32 R107, R6, R15, 0x1, P2 ;  /* 0x0000000f066b7211 */ /* 0x000fe200010f0eff */
[----:B------:R-:W-:Y:S01]  /*1e00*/  IMAD R6, R16, 0x10, R7 ;  /* 0x0000001010067824 */ /* 0x000fe200078e0207 */
[-C--:B------:R-:W-:Y:S01]  /*1e10*/  LEA R102, P0, R12, R117.reuse, 0x1 ;  /* 0x000000750c667211 */ /* 0x080fe200078008ff */
[----:B------:R-:W-:Y:S01]  /*1e20*/  CS2R R10, SRZ ;  /* 0x00000000000a7805 */ /* 0x000fe2000001ff00 */
[CC--:B------:R-:W-:Y:S01]  /*1e30*/  LEA R104, P1, R13.reuse, R117.reuse, 0x1 ;  /* 0x000000750d687211 */ /* 0x0c0fe200078208ff */
[----:B------:R-:W-:Y:S01]  /*1e40*/  CS2R R16, SRZ ;  /* 0x0000000000107805 */ /* 0x000fe2000001ff00 */
[----:B------:R-:W-:Y:S01]  /*1e50*/  LEA R108, P3, R8, R117, 0x1 ;  /* 0x00000075086c7211 */ /* 0x000fe200078608ff */
[----:B------:R-:W-:Y:S01]  /*1e60*/  CS2R R48, SRZ ;  /* 0x0000000000307805 */ /* 0x000fe2000001ff00 */
[-C--:B------:R-:W-:Y:S01]  /*1e70*/  LEA.HI.X.SX32 R103, R12, R15.reuse, 0x1, P0 ;  /* 0x0000000f0c677211 */ /* 0x080fe200000f0eff */
[----:B------:R-:W-:Y:S01]  /*1e80*/  CS2R R50, SRZ ;  /* 0x0000000000327805 */ /* 0x000fe2000001ff00 */
[-C--:B------:R-:W-:Y:S01]  /*1e90*/  LEA.HI.X.SX32 R105, R13, R15.reuse, 0x1, P1 ;  /* 0x0000000f0d697211 */ /* 0x080fe200008f0eff */
[----:B------:R-:W-:Y:S01]  /*1ea0*/  CS2R R52, SRZ ;  /* 0x0000000000347805 */ /* 0x000fe2000001ff00 */
[----:B------:R-:W-:Y:S01]  /*1eb0*/  LEA.HI.X.SX32 R109, R8, R15, 0x1, P3 ;  /* 0x0000000f086d7211 */ /* 0x000fe200018f0eff */
[----:B------:R-:W-:Y:S01]  /*1ec0*/  CS2R R12, SRZ ;  /* 0x00000000000c7805 */ /* 0x000fe2000001ff00 */
[-C--:B------:R-:W-:Y:S01]  /*1ed0*/  LEA R110, P0, R4, R117.reuse, 0x1 ;  /* 0x00000075046e7211 */ /* 0x080fe200078008ff */
[----:B------:R-:W-:Y:S01]  /*1ee0*/  CS2R R8, SRZ ;  /* 0x0000000000087805 */ /* 0x000fe2000001ff00 */
[-C--:B------:R-:W-:Y:S01]  /*1ef0*/  LEA R112, P1, R5, R117.reuse, 0x1 ;  /* 0x0000007505707211 */ /* 0x080fe200078208ff */
[----:B------:R-:W-:Y:S01]  /*1f00*/  CS2R R54, SRZ ;  /* 0x0000000000367805 */ /* 0x000fe2000001ff00 */
[-C--:B------:R-:W-:Y:S01]  /*1f10*/  LEA R114, P2, R7, R117.reuse, 0x1 ;  /* 0x0000007507727211 */ /* 0x080fe200078408ff */
[----:B------:R-:W-:Y:S01]  /*1f20*/  CS2R R56, SRZ ;  /* 0x0000000000387805 */ /* 0x000fe2000001ff00 */
[----:B------:R-:W-:Y:S01]  /*1f30*/  LEA R116, P3, R6, R117, 0x1 ;  /* 0x0000007506747211 */ /* 0x000fe200078608ff */
[----:B------:R-:W-:Y:S01]  /*1f40*/  CS2R R58, SRZ ;  /* 0x00000000003a7805 */ /* 0x000fe2000001ff00 */
[--C-:B------:R-:W-:Y:S01]  /*1f50*/  LOP3.LUT R134, R134, 0x30, R129.reuse, 0x78, !PT ;  /* 0x0000003086867812 */ /* 0x100fe200078e7881 */
[----:B------:R-:W-:Y:S01]  /*1f60*/  CS2R R60, SRZ ;  /* 0x00000000003c7805 */ /* 0x000fe2000001ff00 */
[-C--:B------:R-:W-:Y:S01]  /*1f70*/  LEA.HI.X.SX32 R111, R4, R15.reuse, 0x1, P0 ;  /* 0x0000000f046f7211 */ /* 0x080fe200000f0eff */
[----:B------:R-:W-:Y:S01]  /*1f80*/  CS2R R62, SRZ ;  /* 0x00000000003e7805 */ /* 0x000fe2000001ff00 */
[-C--:B------:R-:W-:Y:S01]  /*1f90*/  LEA.HI.X.SX32 R113, R5, R15.reuse, 0x1, P1 ;  /* 0x0000000f05717211 */ /* 0x080fe200008f0eff */
[----:B------:R-:W-:Y:S01]  /*1fa0*/  CS2R R64, SRZ ;  /* 0x0000000000407805 */ /* 0x000fe2000001ff00 */
[-C--:B------:R-:W-:Y:S01]  /*1fb0*/  LEA.HI.X.SX32 R115, R7, R15.reuse, 0x1, P2 ;  /* 0x0000000f07737211 */ /* 0x080fe200010f0eff */
[----:B------:R-:W-:Y:S01]  /*1fc0*/  CS2R R4, SRZ ;  /* 0x0000000000047805 */ /* 0x000fe2000001ff00 */
[----:B------:R-:W-:Y:S01]  /*1fd0*/  LEA.HI.X.SX32 R117, R6, R15, 0x1, P3 ;  /* 0x0000000f06757211 */ /* 0x000fe200018f0eff */
[----:B------:R-:W-:Y:S01]  /*1fe0*/  CS2R R66, SRZ ;  /* 0x0000000000427805 */ /* 0x000fe2000001ff00 */
[----:B------:R-:W-:Y:S01]  /*1ff0*/  MOV R138, 0xff800000 ;  /* 0xff800000008a7802 */ /* 0x000fe20000000f00 */
[----:B------:R-:W-:Y:S01]  /*2000*/  CS2R R6, SRZ ;  /* 0x0000000000067805 */ /* 0x000fe2000001ff00 */
[----:B------:R-:W-:Y:S01]  /*2010*/  MOV R137, 0xff800000 ;  /* 0xff80000000897802 */ /* 0x000fe20000000f00 */
[----:B------:R-:W-:Y:S01]  /*2020*/  CS2R R14, SRZ ;  /* 0x00000000000e7805 */ /* 0x000fe2000001ff00 */
[----:B------:R-:W-:-:S02]  /*2030*/  LOP3.LUT R135, R68, 0x17e, R129, 0x78, !PT ;  /* 0x0000017e44877812 */ /* 0x000fc400078e7881 */
[----:B------:R-:W-:Y:S02]  /*2040*/  LOP3.LUT R126, R134, 0x40, RZ, 0x3c, !PT ;  /* 0x00000040867e7812 */ /* 0x000fe400078e3cff */
.L_x_1:
[----:B------:R-:W-:-:S04]  /*2050*/  IMAD.WIDE R68, R133, 0x2, R2 ;  /* 0x0000000285447825 */ /* 0x000fc800078e0202 */
[C---:B------:R-:W-:Y:S02]  /*2060*/  IMAD.WIDE R76, R133.reuse, 0x2, R94 ;  /* 0x00000002854c7825 */ /* 0x040fe400078e025e */
[----:B------:R-:W2:Y:S02]  /*2070*/  LDG.E.U16 R68, [R68.64] ;  /* 0x0000000444447981 */ /* 0x000ea4000c1e1500 */
[C---:B------:R-:W-:Y:S02]  /*2080*/  IMAD.WIDE R70, R133.reuse, 0x2, R88 ;  /* 0x0000000285467825 */ /* 0x040fe400078e0258 */
[----:B------:R-:W3:Y:S02]  /*2090*/  LDG.E.U16 R76, [R76.64] ;  /* 0x000000044c4c7981 */ /* 0x000ee4000c1e1500 */
[C---:B------:R-:W-:Y:S02]  /*20a0*/  IMAD.WIDE R78, R133.reuse, 0x2, R96 ;  /* 0x00000002854e7825 */ /* 0x040fe400078e0260 */
[----:B------:R-:W4:Y:S02]  /*20b0*/  LDG.E.U16 R71, [R70.64] ;  /* 0x0000000446477981 */ /* 0x000f24000c1e1500 */
[----:B------:R-:W-:-:S02]  /*20c0*/  IMAD.WIDE R72, R133, 0x2, R90 ;  /* 0x0000000285487825 */ /* 0x000fc400078e025a */
[----:B------:R-:W5:Y:S02]  /*20d0*/  LDG.E.U16 R79, [R78.64] ;  /* 0x000000044e4f7981 */ /* 0x000f64000c1e1500 */
[C---:B------:R-:W-:Y:S02]  /*20e0*/  IMAD.WIDE R80, R133.reuse, 0x2, R98 ;  /* 0x0000000285507825 */ /* 0x040fe400078e0262 */
[----:B------:R-:W5:Y:S02]  /*20f0*/  LDG.E.U16 R72, [R72.64] ;  /* 0x0000000448487981 */ /* 0x000f64000c1e1500 */
[C---:B------:R-:W-:Y:S02]  /*2100*/  IMAD.WIDE R74, R133.reuse, 0x2, R92 ;  /* 0x00000002854a7825 */ /* 0x040fe400078e025c */
[----:B------:R-:W5:Y:S02]  /*2110*/  LDG.E.U16 R150, [R80.64] ;  /* 0x0000000450967981 */ /* 0x000f64000c1e1500 */
[----:B------:R-:W-:-:S02]  /*2120*/  IMAD.WIDE R82, R133, 0x2, R100 ;  /* 0x0000000285527825 */ /* 0x000fc400078e0264 */
[----:B------:R-:W5:Y:S04]  /*2130*/  LDG.E.U16 R75, [R74.64] ;  /* 0x000000044a4b7981 */ /* 0x000f68000c1e1500 */
[----:B------:R-:W5:Y:S04]  /*2140*/  LDG.E.U16 R139, [R82.64] ;  /* 0x00000004528b7981 */ /* 0x000f68000c1e1500 */
[----:B------:R-:W-:Y:S01]  /*2150*/  BAR.SYNC.DEFER_BLOCKING 0x0 ;  /* 0x0000000000007b1d */ /* 0x000fe20000010000 */
[----:B------:R-:W-:-:S04]  /*2160*/  IMAD.WIDE R148, R125, 0x2, R102 ;  /* 0x000000027d947825 */ /* 0x000fc800078e0266 */
[----:B------:R-:W-:-:S04]  /*2170*/  IMAD.WIDE R152, R125, 0x2, R110 ;  /* 0x000000027d987825 */ /* 0x000fc800078e026e */
[----:B------:R-:W-:-:S04]  /*2180*/  IMAD.WIDE R154, R125, 0x2, R106 ;  /* 0x000000027d9a7825 */ /* 0x000fc800078e026a */
[----:B------:R-:W-:-:S04]  /*2190*/  IMAD.WIDE R156, R125, 0x2, R112 ;  /* 0x000000027d9c7825 */ /* 0x000fc800078e0270 */
[----:B------:R-:W-:-:S04]  /*21a0*/  IMAD.WIDE R158, R125, 0x2, R114 ;  /* 0x000000027d9e7825 */ /* 0x000fc800078e0272 */
[----:B------:R-:W-:-:S04]  /*21b0*/  IMAD.WIDE R160, R125, 0x2, R116 ;  /* 0x000000027da07825 */ /* 0x000fc800078e0274 */
[C---:B------:R-:W-:Y:S01]  /*21c0*/  IMAD.WIDE R162, R125.reuse, 0x2, R108 ;  /* 0x000000027da27825 */ /* 0x040fe200078e026c */
[----:B--2---:R-:W-:Y:S04]  /*21d0*/  STS.U16 [R121+0x8000], R68 ;  /* 0x0080004479007388 */ /* 0x004fe80000000400 */
[----:B---3--:R-:W-:Y:S04]  /*21e0*/  STS.U16 [R121+0x8800], R76 ;  /* 0x0088004c79007388 */ /* 0x008fe80000000400 */
[----:B----4-:R-:W-:Y:S04]  /*21f0*/  STS.U16 [R122+0x8200], R71 ;  /* 0x008200477a007388 */ /* 0x010fe80000000400 */
[----:B-----5:R-:W-:Y:S04]  /*2200*/  STS.U16 [R122+0x8a00], R79 ;  /* 0x008a004f7a007388 */ /* 0x020fe80000000400 */
[----:B------:R-:W-:Y:S04]  /*2210*/  STS.U16 [R123+0x8400], R72 ;  /* 0x008400487b007388 */ /* 0x000fe80000000400 */
[----:B------:R0:W-:Y:S04]  /*2220*/  STS.U16 [R123+0x8c00], R150 ;  /* 0x008c00967b007388 */ /* 0x0001e80000000400 */
[----:B------:R-:W-:Y:S04]  /*2230*/  STS.U16 [R124+0x8600], R75 ;  /* 0x0086004b7c007388 */ /* 0x000fe80000000400 */
[----:B------:R-:W-:Y:S04]  /*2240*/  STS.U16 [R124+0x8e00], R139 ;  /* 0x008e008b7c007388 */ /* 0x000fe80000000400 */
[----:B------:R-:W-:Y:S01]  /*2250*/  BAR.SYNC.DEFER_BLOCKING 0x0 ;  /* 0x0000000000007b1d */ /* 0x000fe20000010000 */
[----:B0-----:R-:W-:-:S05]  /*2260*/  IMAD.WIDE R150, R125, 0x2, R104 ;  /* 0x000000027d967825 */ /* 0x001fca00078e0268 */
[----:B------:R-:W-:Y:S04]  /*2270*/  LDSM.16.MT88.4 R140, [R131] ;  /* 0x00000000838c783b */ /* 0x000fe80000004200 */
[----:B------:R-:W0:Y:S04]  /*2280*/  LDSM.16.M88.4 R144, [R134+0x8000] ;  /* 0x008000008690783b */ /* 0x000e280000000200 */
[----:B------:R-:W1:Y:S04]  /*2290*/  LDSM.16.M88.4 R80, [R134+0x8800] ;  /* 0x008800008650783b */ /* 0x000e680000000200 */
[----:B------:R-:W2:Y:S04]  /*22a0*/  LDG.E.U16 R148, [R148.64] ;  /* 0x0000000494947981 */ /* 0x000ea8000c1e1500 */
[----:B------:R-:W3:Y:S04]  /*22b0*/  LDG.E.U16 R150, [R150.64] ;  /* 0x0000000496967981 */ /* 0x000ee8000c1e1500 */
[----:B------:R-:W4:Y:S04]  /*22c0*/  LDG.E.U16 R152, [R152.64] ;  /* 0x0000000498987981 */ /* 0x000f28000c1e1500 */
[----:B------:R-:W5:Y:S04]  /*22d0*/  LDG.E.U16 R154, [R154.64] ;  /* 0x000000049a9a7981 */ /* 0x000f68000c1e1500 */
[----:B------:R-:W2:Y:S04]  /*22e0*/  LDG.E.U16 R156, [R156.64] ;  /* 0x000000049c9c7981 */ /* 0x000ea8000c1e1500 */
[----:B------:R-:W2:Y:S04]  /*22f0*/  LDG.E.U16 R158, [R158.64] ;  /* 0x000000049e9e7981 */ /* 0x000ea8000c1e1500 */
[----:B------:R-:W3:Y:S04]  /*2300*/  LDG.E.U16 R160, [R160.64] ;  /* 0x00000004a0a07981 */ /* 0x000ee8000c1e1500 */
[----:B------:R-:W3:Y:S04]  /*2310*/  LDG.E.U16 R162, [R162.64] ;  /* 0x00000004a2a27981 */ /* 0x000ee8000c1e1500 */
[----:B------:R-:W1:Y:S01]  /*2320*/  LDSM.16.MT88.4 R84, [R131+0x1000] ;  /* 0x001000008354783b */ /* 0x000e620000004200 */
[C---:B0-----:R-:W-:Y:S03]  /*2330*/  HMMA.16816.F32.BF16 R68, R140.reuse, R144, RZ ;  /* 0x000000908c44723c */ /* 0x041fe600000418ff */
[----:B------:R-:W-:Y:S04]  /*2340*/  LDSM.16.MT88.4 R76, [R131+0x2000] ;  /* 0x00200000834c783b */ /* 0x000fe80000004200 */
[----:B------:R-:W0:Y:S01]  /*2350*/  LDSM.16.M88.4 R72, [R126+0x8000] ;  /* 0x008000007e48783b */ /* 0x000e220000000200 */
[----:B-1----:R-:W-:Y:S11]  /*2360*/  HMMA.16816.F32.BF16 R140, R140, R80, RZ ;  /* 0x000000508c8c723c */ /* 0x002ff600000418ff */
[----:B------:R-:W-:Y:S05]  /*2370*/  @!UPT UIADD3 URZ, URZ, URZ, URZ ;  /* 0x0000003f3f3ff290 */ /* 0x000fea000fffe03f */
[C---:B------:R-:W-:Y:S01]  /*2380*/  HMMA.16816.F32.BF16 R144, R84.reuse, R146, R68 ;  /* 0x000000925490723c */ /* 0x040fe20000041844 */
[----:B------:R-:W1:Y:S07]  /*2390*/  LDSM.16.M88.4 R68, [R126+0x8800] ;  /* 0x008800007e44783b */ /* 0x000e6e0000000200 */
[----:B------:R-:W-:Y:S01]  /*23a0*/  HMMA.16816.F32.BF16 R140, R84, R82, R140 ;  /* 0x00000052548c723c */ /* 0x000fe2000004188c */
[----:B------:R-:W1:Y:S04]  /*23b0*/  LDSM.16.MT88.4 R80, [R131+0x3000] ;  /* 0x003000008350783b */ /* 0x000e680000004200 */
[----:B------:R-:W-:Y:S11]  /*23c0*/  LDSM.16.MT88.4 R84, [R131+0x4000] ;  /* 0x004000008354783b */ /* 0x000ff60000004200 */
[C---:B0-----:R-:W-:Y:S08]  /*23d0*/  HMMA.16816.F32.BF16 R144, R76.reuse, R72, R144 ;  /* 0x000000484c90723c */ /* 0x041ff00000041890 */
[----:B-1----:R-:W-:Y:S01]  /*23e0*/  HMMA.16816.F32.BF16 R140, R76, R68, R140 ;  /* 0x000000444c8c723c */ /* 0x002fe2000004188c */
[----:B------:R-:W0:Y:S11]  /*23f0*/  LDSM.16.M88.4 R76, [R134+0x8080] ;  /* 0x00808000864c783b */ /* 0x000e360000000200 */
[----:B------:R-:W-:Y:S04]  /*2400*/  @!UPT UIADD3 URZ, URZ, URZ, URZ ;  /* 0x0000003f3f3ff290 */ /* 0x000fe8000fffe03f */
        /* <DEDUP_REMOVED lines=13> */
[----:B------:R-:W-:Y:S11]  /*24e0*/  BAR.SYNC.DEFER_BLOCKING 0x0 ;  /* 0x0000000000007b1d */ /* 0x000ff60000010000 */
[C---:B0-----:R-:W-:Y:S08]  /*24f0*/  HMMA.16816.F32.BF16 R144, R80.reuse, R84, R144 ;  /* 0x000000545090723c */ /* 0x041ff00000041890 */
[----:B-1----:R-:W-:Y:S11]  /*2500*/  HMMA.16816.F32.BF16 R140, R80, R76, R140 ;  /* 0x0000004c508c723c */ /* 0x002ff6000004188c */
[----:B------:R-:W-:Y:S05]  /*2510*/  @!UPT UIADD3 URZ, URZ, URZ, URZ ;  /* 0x0000003f3f3ff290 */ /* 0x000fea000fffe03f */
[C---:B------:R-:W-:Y:S08]  /*2520*/  HMMA.16816.F32.BF16 R144, R68.reuse, R86, R144 ;  /* 0x000000564490723c */ /* 0x040ff00000041890 */
[----:B------:R-:W-:Y:S11]  /*2530*/  HMMA.16816.F32.BF16 R140, R68, R78, R140 ;  /* 0x0000004e448c723c */ /* 0x000ff6000004188c */
[----:B------:R-:W-:Y:S05]  /*2540*/  @!UPT UIADD3 URZ, URZ, URZ, URZ ;  /* 0x0000003f3f3ff290 */ /* 0x000fea000fffe03f */
[----:B------:R-:W-:Y:S02]  /*2550*/  FMUL R68, R144, c[0x0][0x188] ;  /* 0x0000620090447a20 */ /* 0x000fe40000400000 */
[----:B------:R-:W-:-:S05]  /*2560*/  FMUL R69, R145, c[0x0][0x188] ;  /* 0x0000620091457a20 */ /* 0x000fca0000400000 */
[----:B------:R-:W-:Y:S01]  /*2570*/  FMNMX R69, R68, R69, !PT ;  /* 0x0000004544457209 */ /* 0x000fe20007800000 */
[----:B------:R-:W-:Y:S02]  /*2580*/  FMUL R70, R140, c[0x0][0x188] ;  /* 0x000062008c467a20 */ /* 0x000fe40000400000 */
[----:B------:R-:W-:-:S03]  /*2590*/  FMUL R68, R141, c[0x0][0x188] ;  /* 0x000062008d447a20 */ /* 0x000fc60000400000 */
[----:B------:R-:W-:-:S04]  /*25a0*/  FMNMX R69, R70, R69, !PT ;  /* 0x0000004546457209 */ /* 0x000fc80007800000 */
[----:B------:R-:W-:Y:S01]  /*25b0*/  FMNMX R71, R68, R69, !PT ;  /* 0x0000004544477209 */ /* 0x000fe20007800000 */
[----:B------:R-:W-:Y:S02]  /*25c0*/  FMUL R68, R146, c[0x0][0x188] ;  /* 0x0000620092447a20 */ /* 0x000fe40000400000 */
[----:B------:R-:W-:Y:S02]  /*25d0*/  FMUL R69, R147, c[0x0][0x188] ;  /* 0x0000620093457a20 */ /* 0x000fe40000400000 */
[----:B------:R-:W-:-:S03]  /*25e0*/  FMUL R70, R142, c[0x0][0x188] ;  /* 0x000062008e467a20 */ /* 0x000fc60000400000 */
[----:B------:R-:W-:Y:S01]  /*25f0*/  FMNMX R69, R68, R69, !PT ;  /* 0x0000004544457209 */ /* 0x000fe20007800000 */
[----:B------:R-:W-:Y:S01]  /*2600*/  FMUL R68, R143, c[0x0][0x188] ;  /* 0x000062008f447a20 */ /* 0x000fe20000400000 */
[----:B------:R-:W0:Y:S02]  /*2610*/  SHFL.BFLY PT, R72, R71, 0x2, 0x1f ;  /* 0x0c401f0047487f89 */ /* 0x000e2400000e0000 */
[----:B------:R-:W-:-:S04]  /*2620*/  FMNMX R69, R70, R69, !PT ;  /* 0x0000004546457209 */ /* 0x000fc80007800000 */
[----:B------:R-:W-:-:S05]  /*2630*/  FMNMX R68, R68, R69, !PT ;  /* 0x0000004544447209 */ /* 0x000fca0007800000 */
[----:B------:R-:W1:Y:S01]  /*2640*/  SHFL.BFLY PT, R73, R68, 0x2, 0x1f ;  /* 0x0c401f0044497f89 */ /* 0x000e6200000e0000 */
[----:B0-----:R-:W-:-:S05]  /*2650*/  FMNMX R72, R71, R72, !PT ;  /* 0x0000004847487209 */ /* 0x001fca0007800000 */
[----:B------:R-:W0:Y:S01]  /*2660*/  SHFL.BFLY PT, R69, R72, 0x1, 0x1f ;  /* 0x0c201f0048457f89 */ /* 0x000e2200000e0000 */
[----:B-1----:R-:W-:-:S03]  /*2670*/  FMNMX R73, R68, R73, !PT ;  /* 0x0000004944497209 */ /* 0x002fc60007800000 */
[----:B--2---:R-:W-:Y:S04]  /*2680*/  STS.U16 [R135+0x8000], R148 ;  /* 0x0080009487007388 */ /* 0x004fe80000000400 */
[----:B------:R-:W1:Y:S04]  /*2690*/  SHFL.BFLY PT, R70, R73, 0x1, 0x1f ;  /* 0x0c201f0049467f89 */ /* 0x000e6800000e0000 */
[----:B---3--:R-:W-:Y:S04]  /*26a0*/  STS.U16 [R135+0x8200], R150 ;  /* 0x0082009687007388 */ /* 0x008fe80000000400 */
[----:B----4-:R-:W-:Y:S04]  /*26b0*/  STS.U16 [R135+0x8400], R152 ;  /* 0x0084009887007388 */ /* 0x010fe80000000400 */
[----:B-----5:R-:W-:Y:S04]  /*26c0*/  STS.U16 [R135+0x8600], R154 ;  /* 0x0086009a87007388 */ /* 0x020fe80000000400 */
[----:B------:R-:W-:Y:S04]  /*26d0*/  STS.U16 [R135+0x8800], R156 ;  /* 0x0088009c87007388 */ /* 0x000fe80000000400 */
[----:B------:R-:W-:Y:S04]  /*26e0*/  STS.U16 [R135+0x8a00], R158 ;  /* 0x008a009e87007388 */ /* 0x000fe80000000400 */
[----:B------:R-:W-:Y:S04]  /*26f0*/  STS.U16 [R135+0x8c00], R160 ;  /* 0x008c00a087007388 */ /* 0x000fe80000000400 */
[----:B------:R-:W-:Y:S04]  /*2700*/  STS.U16 [R135+0x8e00], R162 ;  /* 0x008e00a287007388 */ /* 0x000fe80000000400 */
[----:B------:R-:W-:Y:S01]  /*2710*/  BAR.SYNC.DEFER_BLOCKING 0x0 ;  /* 0x0000000000007b1d */ /* 0x000fe20000010000 */
[----:B0-----:R-:W-:-:S04]  /*2720*/  FMNMX R69, R72, R69, !PT ;  /* 0x0000004548457209 */ /* 0x001fc80007800000 */
[----:B------:R-:W-:Y:S02]  /*2730*/  FMNMX R85, R69, R138, !PT ;  /* 0x0000008a45557209 */ /* 0x000fe40007800000 */
[----:B-1----:R-:W-:-:S03]  /*2740*/  FMNMX R70, R73, R70, !PT ;  /* 0x0000004649467209 */ /* 0x002fc60007800000 */
[----:B------:R-:W-:Y:S01]  /*2750*/  FADD R68, -R85, R138 ;  /* 0x0000008a55447221 */ /* 0x000fe20000000100 */
[----:B------:R-:W-:-:S03]  /*2760*/  FMNMX R84, R70, R137, !PT ;  /* 0x0000008946547209 */ /* 0x000fc60007800000 */
[----:B------:R-:W-:Y:S02]  /*2770*/  FMUL R68, R68, 1.4426950216293334961 ;  /* 0x3fb8aa3b44447820 */ /* 0x000fe40000400000 */
[--C-:B------:R-:W-:Y:S01]  /*2780*/  FFMA R144, R144, c[0x0][0x188], -R85.reuse ;  /* 0x0000620090907a23 */ /* 0x100fe20000000855 */
[----:B------:R-:W0:Y:S01]  /*2790*/  LDSM.16.M88.4 R72, [R132+0x8400] ;  /* 0x008400008448783b */ /* 0x000e220000000200 */
[--C-:B------:R-:W-:Y:S01]  /*27a0*/  FFMA R145, R145, c[0x0][0x188], -R85.reuse ;  /* 0x0000620091917a23 */ /* 0x100fe20000000855 */
[----:B------:R1:W-:Y:S01]  /*27b0*/  MUFU.EX2 R87, R68 ;  /* 0x0000004400577308 */ /* 0x0003e20000000800 */
[--C-:B------:R-:W-:Y:S01]  /*27c0*/  FFMA R140, R140, c[0x0][0x188], -R85.reuse ;  /* 0x000062008c8c7a23 */ /* 0x100fe20000000855 */
[----:B------:R-:W2:Y:S01]  /*27d0*/  LDSM.16.M88.4 R76, [R132+0x8000] ;  /* 0x00800000844c783b */ /* 0x000ea20000000200 */
[----:B------:R-:W-:Y:S02]  /*27e0*/  FFMA R141, R141, c[0x0][0x188], -R85 ;  /* 0x000062008d8d7a23 */ /* 0x000fe40000000855 */
[--C-:B------:R-:W-:Y:S01]  /*27f0*/  FFMA R146, R146, c[0x0][0x188], -R84.reuse ;  /* 0x0000620092927a23 */ /* 0x100fe20000000854 */
[----:B------:R-:W3:Y:S01]  /*2800*/  LDSM.16.M88.4 R80, [R132+0x8200] ;  /* 0x008200008450783b */ /* 0x000ee20000000200 */
[----:B------:R-:W-:-:S02]  /*2810*/  FFMA R147, R147, c[0x0][0x188], -R84 ;  /* 0x0000620093937a23 */ /* 0x000fc40000000854 */
[--C-:B------:R-:W-:Y:S02]  /*2820*/  FFMA R142, R142, c[0x0][0x188], -R84.reuse ;  /* 0x000062008e8e7a23 */ /* 0x100fe40000000854 */
[----:B------:R-:W-:Y:S02]  /*2830*/  FFMA R143, R143, c[0x0][0x188], -R84 ;  /* 0x000062008f8f7a23 */ /* 0x000fe40000000854 */
[----:B-1----:R-:W-:Y:S02]  /*2840*/  FADD R68, -R84, R137 ;  /* 0x0000008954447221 */ /* 0x002fe40000000100 */
[----:B------:R-:W-:Y:S02]  /*2850*/  FMUL R144, R144, 1.4426950216293334961 ;  /* 0x3fb8aa3b90907820 */ /* 0x000fe40000400000 */
[----:B------:R-:W-:Y:S02]  /*2860*/  FMUL R145, R145, 1.4426950216293334961 ;  /* 0x3fb8aa3b91917820 */ /* 0x000fe40000400000 */
[----:B------:R-:W-:-:S02]  /*2870*/  FMUL R140, R140, 1.4426950216293334961 ;  /* 0x3fb8aa3b8c8c7820 */ /* 0x000fc40000400000 */
[----:B------:R-:W-:Y:S02]  /*2880*/  FMUL R141, R141, 1.4426950216293334961 ;  /* 0x3fb8aa3b8d8d7820 */ /* 0x000fe40000400000 */
[----:B------:R-:W-:Y:S02]  /*2890*/  FMUL R146, R146, 1.4426950216293334961 ;  /* 0x3fb8aa3b92927820 */ /* 0x000fe40000400000 */
[----:B------:R-:W-:Y:S02]  /*28a0*/  FMUL R147, R147, 1.4426950216293334961 ;  /* 0x3fb8aa3b93937820 */ /* 0x000fe40000400000 */
[----:B------:R-:W-:Y:S02]  /*28b0*/  FMUL R142, R142, 1.4426950216293334961 ;  /* 0x3fb8aa3b8e8e7820 */ /* 0x000fe40000400000 */
[----:B------:R-:W-:Y:S02]  /*28c0*/  FMUL R143, R143, 1.4426950216293334961 ;  /* 0x3fb8aa3b8f8f7820 */ /* 0x000fe40000400000 */
[----:B------:R-:W-:Y:S01]  /*28d0*/  FMUL R71, R68, 1.4426950216293334961 ;  /* 0x3fb8aa3b44477820 */ /* 0x000fe20000400000 */
[----:B------:R-:W-:Y:S08]  /*28e0*/  MUFU.EX2 R144, R144 ;  /* 0x0000009000907308 */ /* 0x000ff00000000800 */
[----:B------:R-:W1:Y:S08]  /*28f0*/  MUFU.EX2 R145, R145 ;  /* 0x0000009100917308 */ /* 0x000e700000000800 */
[----:B------:R-:W-:Y:S08]  /*2900*/  MUFU.EX2 R140, R140 ;  /* 0x0000008c008c7308 */ /* 0x000ff00000000800 */
[----:B------:R-:W-:Y:S08]  /*2910*/  MUFU.EX2 R141, R141 ;  /* 0x0000008d008d7308 */ /* 0x000ff00000000800 */
[----:B------:R-:W-:Y:S08]  /*2920*/  MUFU.EX2 R146, R146 ;  /* 0x0000009200927308 */ /* 0x000ff00000000800 */
[----:B------:R-:W4:Y:S08]  /*2930*/  MUFU.EX2 R147, R147 ;  /* 0x0000009300937308 */ /* 0x000f300000000800 */
[----:B------:R-:W-:Y:S08]  /*2940*/  MUFU.EX2 R142, R142 ;  /* 0x0000008e008e7308 */ /* 0x000ff00000000800 */
[----:B------:R-:W5:Y:S08]  /*2950*/  MUFU.EX2 R137, R71 ;  /* 0x0000004700897308 */ /* 0x000f700000000800 */
[----:B------:R-:W0:Y:S01]  /*2960*/  MUFU.EX2 R143, R143 ;  /* 0x0000008f008f7308 */ /* 0x000e220000000800 */
[----:B-1----:R-:W-:Y:S01]  /*2970*/  F2FP.BF16.PACK_AB R68, R145, R144 ;  /* 0x000000909144723e */ /* 0x002fe200000010ff */
[----:B------:R-:W-:Y:S01]  /*2980*/  FMUL R20, R87, R20 ;  /* 0x0000001457147220 */ /* 0x000fe20000400000 */
[----:B----4-:R-:W-:Y:S01]  /*2990*/  F2FP.BF16.PACK_AB R69, R147, R146 ;  /* 0x000000929345723e */ /* 0x010fe200000010ff */
[----:B------:R-:W-:Y:S01]  /*29a0*/  FMUL R21, R87, R21 ;  /* 0x0000001557157220 */ /* 0x000fe20000400000 */
[----:B------:R-:W-:Y:S01]  /*29b0*/  F2FP.BF16.PACK_AB R70, R141, R140 ;  /* 0x0000008c8d46723e */ /* 0x000fe200000010ff */
[----:B------:R-:W-:-:S02]  /*29c0*/  FMUL R24, R87, R24 ;  /* 0x0000001857187220 */ /* 0x000fc40000400000 */
[C---:B-----5:R-:W-:Y:S02]  /*29d0*/  FMUL R22, R137.reuse, R22 ;  /* 0x0000001689167220 */ /* 0x060fe40000400000 */
[----:B------:R-:W-:Y:S02]  /*29e0*/  FMUL R23, R137, R23 ;  /* 0x0000001789177220 */ /* 0x000fe40000400000 */
[----:B------:R-:W-:Y:S02]  /*29f0*/  FMUL R25, R87, R25 ;  /* 0x0000001957197220 */ /* 0x000fe40000400000 */
[----:B------:R-:W-:Y:S01]  /*2a00*/  FMUL R26, R137, R26 ;  /* 0x0000001a891a7220 */ /* 0x000fe20000400000 */
[----:B0-----:R-:W-:Y:S01]  /*2a10*/  F2FP.BF16.PACK_AB R71, R143, R142 ;  /* 0x0000008e8f47723e */ /* 0x001fe200000010ff */
[----:B------:R-:W-:Y:S02]  /*2a20*/  FMUL R27, R137, R27 ;  /* 0x0000001b891b7220 */ /* 0x000fe40000400000 */
[----:B------:R-:W-:-:S04]  /*2a30*/  FMUL R4, R87, R4 ;  /* 0x0000000457047220 */ /* 0x000fc80000400000 */
[----:B------:R-:W-:Y:S01]  /*2a40*/  HMMA.16816.F32.BF16 R20, R68, R72, R20 ;  /* 0x000000484414723c */ /* 0x000fe20000041814 */
[----:B------:R-:W-:Y:S02]  /*2a50*/  FMUL R5, R87, R5 ;  /* 0x0000000557057220 */ /* 0x000fe40000400000 */
[----:B------:R-:W-:-:S05]  /*2a60*/  FMUL R6, R137, R6 ;  /* 0x0000000689067220 */ /* 0x000fca0000400000 */
[----:B------:R-:W-:Y:S01]  /*2a70*/  HMMA.16816.F32.BF16 R24, R68, R74, R24 ;  /* 0x0000004a4418723c */ /* 0x000fe20000041818 */
[----:B------:R-:W0:Y:S01]  /*2a80*/  LDSM.16.M88.4 R72, [R132+0x8a00] ;  /* 0x008a00008448783b */ /* 0x000e220000000200 */
[----:B------:R-:W-:Y:S02]  /*2a90*/  FMUL R7, R137, R7 ;  /* 0x0000000789077220 */ /* 0x000fe40000400000 */
[C---:B------:R-:W-:Y:S02]  /*2aa0*/  FMUL R8, R87.reuse, R8 ;  /* 0x0000000857087220 */ /* 0x040fe40000400000 */
[----:B------:R-:W-:Y:S02]  /*2ab0*/  FMUL R9, R87, R9 ;  /* 0x0000000957097220 */ /* 0x000fe40000400000 */
[C---:B------:R-:W-:Y:S02]  /*2ac0*/  FMUL R10, R137.reuse, R10 ;  /* 0x0000000a890a7220 */ /* 0x040fe40000400000 */
[----:B------:R-:W-:-:S02]  /*2ad0*/  FMUL R11, R137, R11 ;  /* 0x0000000b890b7220 */ /* 0x000fc40000400000 */
[C---:B------:R-:W-:Y:S02]  /*2ae0*/  FMUL R12, R87.reuse, R12 ;  /* 0x0000000c570c7220 */ /* 0x040fe40000400000 */
[----:B------:R-:W-:Y:S02]  /*2af0*/  FMUL R13, R87, R13 ;  /* 0x0000000d570d7220 */ /* 0x000fe40000400000 */
[C---:B------:R-:W-:Y:S02]  /*2b00*/  FMUL R14, R137.reuse, R14 ;  /* 0x0000000e890e7220 */ /* 0x040fe40000400000 */
[----:B------:R-:W-:Y:S02]  /*2b10*/  FMUL R15, R137, R15 ;  /* 0x0000000f890f7220 */ /* 0x000fe40000400000 */
[C---:B------:R-:W-:Y:S02]  /*2b20*/  FMUL R16, R87.reuse, R16 ;  /* 0x0000001057107220 */ /* 0x040fe40000400000 */
[----:B------:R-:W-:-:S02]  /*2b30*/  FMUL R17, R87, R17 ;  /* 0x0000001157117220 */ /* 0x000fc40000400000 */
[C---:B------:R-:W-:Y:S02]  /*2b40*/  FMUL R18, R137.reuse, R18 ;  /* 0x0000001289127220 */ /* 0x040fe40000400000 */
[----:B------:R-:W-:Y:S01]  /*2b50*/  FMUL R19, R137, R19 ;  /* 0x0000001389137220 */ /* 0x000fe20000400000 */
[C---:B--2---:R-:W-:Y:S08]  /*2b60*/  HMMA.16816.F32.BF16 R4, R68.reuse, R76, R4 ;  /* 0x0000004c4404723c */ /* 0x044ff00000041804 */
[C---:B------:R-:W-:Y:S01]  /*2b70*/  HMMA.16816.F32.BF16 R8, R68.reuse, R78, R8 ;  /* 0x0000004e4408723c */ /* 0x040fe20000041808 */
[----:B------:R-:W1:Y:S07]  /*2b80*/  LDSM.16.M88.4 R76, [R132+0x8600] ;  /* 0x00860000844c783b */ /* 0x000e6e0000000200 */
[C---:B---3--:R-:W-:Y:S08]  /*2b90*/  HMMA.16816.F32.BF16 R12, R68.reuse, R80, R12 ;  /* 0x00000050440c723c */ /* 0x048ff0000004180c */
[----:B------:R-:W-:Y:S01]  /*2ba0*/  HMMA.16816.F32.BF16 R16, R68, R82, R16 ;  /* 0x000000524410723c */ /* 0x000fe20000041810 */
[----:B------:R-:W2:Y:S01]  /*2bb0*/  LDSM.16.M88.4 R80, [R132+0x8800] ;  /* 0x008800008450783b */ /* 0x000ea20000000200 */
[----:B------:R-:W-:-:S02]  /*2bc0*/  FADD R147, R146, R147 ;  /* 0x0000009392937221 */ /* 0x000fc40000000000 */
[----:B------:R-:W-:Y:S02]  /*2bd0*/  FADD R145, R144, R145 ;  /* 0x0000009190917221 */ /* 0x000fe40000000000 */
[----:B------:R-:W-:Y:S02]  /*2be0*/  FADD R142, R142, R147 ;  /* 0x000000938e8e7221 */ /* 0x000fe40000000000 */
[----:B------:R-:W-:Y:S02]  /*2bf0*/  FADD R140, R140, R145 ;  /* 0x000000918c8c7221 */ /* 0x000fe40000000000 */
[C---:B------:R-:W-:Y:S02]  /*2c00*/  FMUL R44, R87.reuse, R44 ;  /* 0x0000002c572c7220 */ /* 0x040fe40000400000 */
[----:B------:R-:W-:Y:S02]  /*2c10*/  FMUL R45, R87, R45 ;  /* 0x0000002d572d7220 */ /* 0x000fe40000400000 */
[----:B------:R-:W-:-:S02]  /*2c20*/  FMUL R46, R137, R46 ;  /* 0x0000002e892e7220 */ /* 0x000fc40000400000 */
[----:B------:R-:W-:Y:S02]  /*2c30*/  FMUL R47, R137, R47 ;  /* 0x0000002f892f7220 */ /* 0x000fe40000400000 */
[----:B------:R-:W-:Y:S02]  /*2c40*/  FADD R142, R143, R142 ;  /* 0x0000008e8f8e7221 */ /* 0x000fe40000000000 */
[----:B------:R-:W-:-:S03]  /*2c50*/  FADD R140, R141, R140 ;  /* 0x0000008c8d8c7221 */ /* 0x000fc60000000000 */
[----:B0-----:R-:W-:Y:S01]  /*2c60*/  HMMA.16816.F32.BF16 R44, R68, R72, R44 ;  /* 0x00000048442c723c */ /* 0x001fe2000004182c */
[----:B------:R-:W0:Y:S01]  /*2c70*/  SHFL.BFLY PT, R139, R142, 0x2, 0x1f ;  /* 0x0c401f008e8b7f89 */ /* 0x000e2200000e0000 */
[----:B------:R-:W-:-:S03]  /*2c80*/  FMUL R28, R87, R28 ;  /* 0x0000001c571c7220 */ /* 0x000fc60000400000 */
[----:B------:R-:W3:Y:S01]  /*2c90*/  SHFL.BFLY PT, R73, R140, 0x2, 0x1f ;  /* 0x0c401f008c497f89 */ /* 0x000ee200000e0000 */
[----:B------:R-:W-:Y:S02]  /*2ca0*/  FMUL R29, R87, R29 ;  /* 0x0000001d571d7220 */ /* 0x000fe40000400000 */
[C---:B------:R-:W-:Y:S02]  /*2cb0*/  FMUL R30, R137.reuse, R30 ;  /* 0x0000001e891e7220 */ /* 0x040fe40000400000 */
[----:B------:R-:W-:Y:S02]  /*2cc0*/  FMUL R31, R137, R31 ;  /* 0x0000001f891f7220 */ /* 0x000fe40000400000 */
[C---:B------:R-:W-:Y:S02]  /*2cd0*/  FMUL R32, R87.reuse, R32 ;  /* 0x0000002057207220 */ /* 0x040fe40000400000 */
[----:B------:R-:W-:Y:S02]  /*2ce0*/  FMUL R33, R87, R33 ;  /* 0x0000002157217220 */ /* 0x000fe40000400000 */
[----:B------:R-:W-:-:S02]  /*2cf0*/  FMUL R34, R137, R34 ;  /* 0x0000002289227220 */ /* 0x000fc40000400000 */
        /* <DEDUP_REMOVED lines=8> */
[----:B------:R-:W-:Y:S01]  /*2d80*/  FMUL R43, R137, R43 ;  /* 0x0000002b892b7220 */ /* 0x000fe20000400000 */
[C---:B-1----:R-:W-:Y:S08]  /*2d90*/  HMMA.16816.F32.BF16 R28, R68.reuse, R76, R28 ;  /* 0x0000004c441c723c */ /* 0x042ff0000004181c */
[C---:B------:R-:W-:Y:S01]  /*2da0*/  HMMA.16816.F32.BF16 R32, R68.reuse, R78, R32 ;  /* 0x0000004e4420723c */ /* 0x040fe20000041820 */
[----:B------:R-:W1:Y:S07]  /*2db0*/  LDSM.16.M88.4 R76, [R132+0x8c00] ;  /* 0x008c0000844c783b */ /* 0x000e6e0000000200 */
[C---:B--2---:R-:W-:Y:S08]  /*2dc0*/  HMMA.16816.F32.BF16 R36, R68.reuse, R80, R36 ;  /* 0x000000504424723c */ /* 0x044ff00000041824 */
[----:B------:R-:W-:Y:S01]  /*2dd0*/  HMMA.16816.F32.BF16 R40, R68, R82, R40 ;  /* 0x000000524428723c */ /* 0x000fe20000041828 */
[----:B------:R-:W-:Y:S01]  /*2de0*/  LDSM.16.M88.4 R80, [R132+0x8e00] ;  /* 0x008e00008450783b */ /* 0x000fe20000000200 */
[----:B------:R-:W-:-:S02]  /*2df0*/  FMUL R48, R87, R48 ;  /* 0x0000003057307220 */ /* 0x000fc40000400000 */
[----:B------:R-:W-:Y:S02]  /*2e00*/  FMUL R49, R87, R49 ;  /* 0x0000003157317220 */ /* 0x000fe40000400000 */
[C---:B------:R-:W-:Y:S02]  /*2e10*/  FMUL R50, R137.reuse, R50 ;  /* 0x0000003289327220 */ /* 0x040fe40000400000 */
[----:B------:R-:W-:Y:S02]  /*2e20*/  FMUL R51, R137, R51 ;  /* 0x0000003389337220 */ /* 0x000fe40000400000 */
[----:B0-----:R-:W-:Y:S02]  /*2e30*/  FADD R139, R142, R139 ;  /* 0x0000008b8e8b7221 */ /* 0x001fe40000000000 */
[----:B---3--:R-:W-:-:S03]  /*2e40*/  FADD R73, R140, R73 ;  /* 0x000000498c497221 */ /* 0x008fc60000000000 */
[----:B------:R-:W-:Y:S01]  /*2e50*/  HMMA.16816.F32.BF16 R48, R68, R74, R48 ;  /* 0x0000004a4430723c */ /* 0x000fe20000041830 */
[----:B------:R-:W0:Y:S04]  /*2e60*/  SHFL.BFLY PT, R74, R139, 0x1, 0x1f ;  /* 0x0c201f008b4a7f89 */ /* 0x000e2800000e0000 */
[----:B------:R-:W2:Y:S01]  /*2e70*/  SHFL.BFLY PT, R72, R73, 0x1, 0x1f ;  /* 0x0c201f0049487f89 */ /* 0x000ea200000e0000 */
[----:B------:R-:W-:Y:S01]  /*2e80*/  IADD3 R127, R127, 0x10, RZ ;  /* 0x000000107f7f7810 */ /* 0x000fe20007ffe0ff */
[----:B------:R-:W-:-:S03]  /*2e90*/  FMUL R52, R87, R52 ;  /* 0x0000003457347220 */ /* 0x000fc60000400000 */
[----:B------:R-:W-:Y:S01]  /*2ea0*/  ISETP.GE.AND P0, PT, R127, c[0x0][0x1d0], PT ;  /* 0x000074007f007a0c */ /* 0x000fe20003f06270 */
        /* <DEDUP_REMOVED lines=15> */
[----:B-1----:R-:W-:Y:S01]  /*2fa0*/  HMMA.16816.F32.BF16 R52, R68, R76, R52 ;  /* 0x0000004c4434723c */ /* 0x002fe20000041834 */
[----:B0-----:R-:W-:Y:S02]  /*2fb0*/  FADD R74, R139, R74 ;  /* 0x0000004a8b4a7221 */ /* 0x001fe40000000000 */
[----:B--2---:R-:W-:-:S05]  /*2fc0*/  FADD R72, R73, R72 ;  /* 0x0000004849487221 */ /* 0x004fca0000000000 */
[----:B------:R-:W-:Y:S01]  /*2fd0*/  HMMA.16816.F32.BF16 R56, R68, R78, R56 ;  /* 0x0000004e4438723c */ /* 0x000fe20000041838 */
[----:B------:R-:W-:-:S07]  /*2fe0*/  FFMA R136, R137, R136, R74 ;  /* 0x0000008889887223 */ /* 0x000fce000000004a */
[----:B------:R-:W-:Y:S01]  /*2ff0*/  HMMA.16816.F32.BF16 R60, R68, R80, R60 ;  /* 0x00000050443c723c */ /* 0x000fe2000004183c */
[----:B------:R-:W-:-:S07]  /*3000*/  FFMA R128, R87, R128, R72 ;  /* 0x0000008057807223 */ /* 0x000fce0000000048 */
[----:B------:R-:W-:Y:S01]  /*3010*/  HMMA.16816.F32.BF16 R64, R68, R82, R64 ;  /* 0x000000524440723c */ /* 0x000fe20000041840 */
[----:B------:R-:W-:-:S06]  /*3020*/  IMAD.MOV.U32 R138, RZ, RZ, R85 ;  /* 0x000000ffff8a7224 */ /* 0x000fcc00078e0055 */
[----:B------:R-:W-:Y:S01]  /*3030*/  MOV R68, 0x10 ;  /* 0x0000001000447802 */ /* 0x000fe20000000f00 */
[----:B------:R-:W-:-:S04]  /*3040*/  IMAD.MOV.U32 R137, RZ, RZ, R84 ;  /* 0x000000ffff897224 */ /* 0x000fc800078e0054 */
[C---:B------:R-:W-:Y:S02]  /*3050*/  IMAD R125, R68.reuse, c[0x0][0x1b4], R125 ;  /* 0x00006d00447d7a24 */ /* 0x040fe400078e027d */
[----:B------:R-:W-:Y:S01]  /*3060*/  IMAD R133, R68, c[0x0][0x1a4], R133 ;  /* 0x0000690044857a24 */ /* 0x000fe200078e0285 */
[----:B------:R-:W-:Y:S05]  /*3070*/  @!P0 BRA `(.L_x_1) ;  /* 0xffffefd000008947 */ /* 0x000fea000383ffff */
[----:B------:R-:W-:Y:S01]  /*3080*/  MOV R2, R85 ;  /* 0x0000005500027202 */ /* 0x000fe20000000f00 */
[----:B------:R-:W-:-:S03]  /*3090*/  IMAD.MOV.U32 R3, RZ, RZ, R84 ;  /* 0x000000ffff037224 */ /* 0x000fc600078e0054 */
.L_x_0:
[----:B------:R-:W-:Y:S01]  /*30a0*/  IMAD.MOV.U32 R141, RZ, RZ, R4 ;  /* 0x000000ffff8d7224 */ /* 0x000fe200078e0004 */
[----:B------:R-:W-:Y:S01]  /*30b0*/  MOV R139, R5 ;  /* 0x00000005008b7202 */ /* 0x000fe20000000f00 */
[C---:B------:R-:W-:Y:S01]  /*30c0*/  FMUL R4, R128.reuse, 8388608 ;  /* 0x4b00000080047820 */ /* 0x040fe20000400000 */
[----:B------:R-:W-:Y:S01]  /*30d0*/  SHF.R.U32.HI R5, RZ, 0x1, R0 ;  /* 0x00000001ff057819 */ /* 0x000fe20000011600 */
[----:B------:R-:W-:Y:S01]  /*30e0*/  IMAD.MOV.U32 R137, RZ, RZ, R6 ;  /* 0x000000ffff897224 */ /* 0x000fe200078e0006 */
[----:B------:R-:W-:Y:S01]  /*30f0*/  FSETP.GEU.AND P2, PT, R128, 1.175494350822287508e-38, PT ;  /* 0x008000008000780b */ /* 0x000fe20003f4e000 */
[----:B------:R-:W-:Y:S01]  /*3100*/  IMAD.MOV.U32 R123, RZ, RZ, R12 ;  /* 0x000000ffff7b7224 */ /* 0x000fe200078e000c */
[----:B------:R-:W-:Y:S01]  /*3110*/  LOP3.LUT R6, R5, 0x4, RZ, 0xc0, !PT ;  /* 0x0000000405067812 */ /* 0x000fe200078ec0ff */
[----:B------:R-:W-:Y:S01]  /*3120*/  IMAD.SHL.U32 R12, R0, 0x4, RZ ;  /* 0x00000004000c7824 */ /* 0x000fe200078e00ff */
[----:B------:R-:W-:Y:S01]  /*3130*/  MOV R125, R11 ;  /* 0x0000000b007d7202 */ /* 0x000fe20000000f00 */
[----:B------:R-:W-:Y:S01]  /*3140*/  FMUL R5, R136, 8388608 ;  /* 0x4b00000088057820 */ /* 0x000fe20000400000 */
[----:B------:R-:W-:Y:S01]  /*3150*/  FSEL R78, R4, R128, !P2 ;  /* 0x00000080044e7208 */ /* 0x000fe20005000000 */
[----:B------:R-:W-:Y:S01]  /*3160*/  IMAD.MOV.U32 R135, RZ, RZ, R7 ;  /* 0x000000ffff877224 */ /* 0x000fe200078e0007 */
[----:B------:R-:W-:Y:S01]  /*3170*/  SHF.L.U32 R11, R0, 0x3, RZ ;  /* 0x00000003000b7819 */ /* 0x000fe200000006ff */
[----:B------:R-:W-:Y:S01]  /*3180*/  IMAD.MOV.U32 R127, RZ, RZ, R10 ;  /* 0x000000ffff7f7224 */ /* 0x000fe200078e000a */
[----:B------:R-:W-:Y:S01]  /*3190*/  FSETP.GEU.AND P3, PT, R136, 1.175494350822287508e-38, PT ;  /* 0x008000008800780b */ /* 0x000fe20003f6e000 */
[----:B------:R-:W-:Y:S01]  /*31a0*/  IMAD R10, R119, c[0x0][0x1c4], RZ ;  /* 0x00007100770a7a24 */ /* 0x000fe200078e02ff */
[----:B------:R-:W-:Y:S01]  /*31b0*/  MOV R99, R28 ;  /* 0x0000001c00637202 */ /* 0x000fe20000000f00 */
[----:B------:R-:W-:Y:S01]  /*31c0*/  IMAD.MOV.U32 R131, RZ, RZ, R9 ;  /* 0x000000ffff837224 */ /* 0x000fe200078e0009 */
[----:B------:R-:W-:Y:S01]  /*31d0*/  IADD3 R4, R78, -0x3f3504f3, RZ ;  /* 0xc0cafb0d4e047810 */ /* 0x000fe20007ffe0ff */
[----:B------:R-:W-:Y:S01]  /*31e0*/  IMAD.MOV.U32 R109, RZ, RZ, R21 ;  /* 0x000000ffff6d7224 */ /* 0x000fe200078e0015 */
[----:B------:R-:W-:Y:S01]  /*31f0*/  LOP3.LUT R28, R11, 0x38, RZ, 0xc0, !PT ;  /* 0x000000380b1c7812 */ /* 0x000fe200078ec0ff */
[----:B------:R-:W-:Y:S01]  /*3200*/  IMAD.MOV.U32 R121, RZ, RZ, R13 ;  /* 0x000000ffff797224 */ /* 0x000fe200078e000d */
[----:B------:R-:W-:Y:S01]  /*3210*/  LOP3.LUT R7, R12, 0x1c0, RZ, 0xc0, !PT ;  /* 0x000001c00c077812 */ /* 0x000fe200078ec0ff */
[----:B------:R-:W-:Y:S01]  /*3220*/  IMAD.MOV.U32 R103, RZ, RZ, R25 ;  /* 0x000000ffff677224 */ /* 0x000fe200078e0019 */
[----:B------:R-:W-:Y:S01]  /*3230*/  FSEL R143, R5, R136, !P3 ;  /* 0x00000088058f7208 */ /* 0x000fe20005800000 */
[----:B------:R-:W-:Y:S01]  /*3240*/  IMAD.MOV.U32 R89, RZ, RZ, R33 ;  /* 0x000000ffff597224 */ /* 0x000fe200078e0021 */
[----:B------:R-:W-:Y:S01]  /*3250*/  MOV R133, R8 ;  /* 0x0000000800857202 */ /* 0x000fe20000000f00 */
[----:B------:R-:W-:Y:S01]  /*3260*/  IMAD.SHL.U32 R8, R0, 0x200, RZ ;  /* 0x0000020000087824 */ /* 0x000fe200078e00ff */
[----:B------:R-:W-:Y:S01]  /*3270*/  LOP3.LUT R5, R4, 0xff800000, RZ, 0xc0, !PT ;  /* 0xff80000004057812 */ /* 0x000fe200078ec0ff */
[----:B------:R-:W-:Y:S01]  /*3280*/  IMAD.MOV.U32 R113, RZ, RZ, R19 ;  /* 0x000000ffff717224 */ /* 0x000fe200078e0013 */
[----:B------:R-:W-:Y:S01]  /*3290*/  IADD3 R28, R6, R28, R7 ;  /* 0x0000001c061c7210 */ /* 0x000fe20007ffe007 */
[----:B------:R-:W-:Y:S01]  /*32a0*/  IMAD R6, R118, c[0x0][0x1c0], RZ ;  /* 0x0000700076067a24 */ /* 0x000fe200078e02ff */
[----:B------:R-:W-:Y:S01]  /*32b0*/  IADD3 R4, R143, -0x3f3504f3, RZ ;  /* 0xc0cafb0d8f047810 */ /* 0x000fe20007ffe0ff */
[----:B------:R-:W0:Y:S01]  /*32c0*/  I2F R7, R5 ;  /* 0x0000000500077306 */ /* 0x000e220000201400 */
[----:B------:R-:W-:Y:S01]  /*32d0*/  LOP3.LUT R9, R8, 0x3000, RZ, 0xc0, !PT ;  /* 0x0000300008097812 */ /* 0x000fe200078ec0ff */
[----:B------:R-:W-:Y:S01]  /*32e0*/  IMAD.MOV.U32 R107, RZ, RZ, R22 ;  /* 0x000000ffff6b7224 */ /* 0x000fe200078e0016 */
[----:B------:R-:W-:Y:S01]  /*32f0*/  LOP3.LUT R8, R4, 0xff800000, RZ, 0xc0, !PT ;  /* 0xff80000004087812 */ /* 0x000fe200078ec0ff */
[----:B------:R-:W-:Y:S01]  /*3300*/  IMAD.SHL.U32 R4, R10, 0x2, RZ ;  /* 0x000000020a047824 */ /* 0x000fe200078e00ff */
[----:B------:R-:W-:Y:S01]  /*3310*/  SHF.L.U32 R21, R6, 0x1, RZ ;  /* 0x0000000106157819 */ /* 0x000fe200000006ff */
[----:B------:R-:W-:Y:S01]  /*3320*/  IMAD.MOV.U32 R101, RZ, RZ, R27 ;  /* 0x000000ffff657224 */ /* 0x000fe200078e001b */
[----:B------:R-:W-:Y:S01]  /*3330*/  FSETP.GT.AND P1, PT, |R136|, 8.50705917302346158658e+37, PT ;  /* 0x7e8000008800780b */ /* 0x000fe20003f24200 */
[----:B------:R-:W-:Y:S01]  /*3340*/  IMAD.MOV.U32 R95, RZ, RZ, R30 ;  /* 0x000000ffff5f7224 */ /* 0x000fe200078e001e */
[----:B------:R-:W-:Y:S01]  /*3350*/  IADD3 R21, P4, P5, R4, c[0x0][0x178], R21 ;  /* 0x00005e0004157a10 */ /* 0x000fe20007d9e015 */
[C---:B------:R-:W-:Y:S01]  /*3360*/  IMAD.SHL.U32 R4, R0.reuse, 0x800, RZ ;  /* 0x0000080000047824 */ /* 0x040fe200078e00ff */
[C---:B------:R-:W-:Y:S01]  /*3370*/  LOP3.LUT P0, RZ, R0.reuse, 0x80, RZ, 0xc0, !PT ;  /* 0x0000008000ff7812 */ /* 0x040fe2000780c0ff */
[----:B------:R-:W-:Y:S01]  /*3380*/  IMAD.MOV.U32 R71, RZ, RZ, R39 ;  /* 0x000000ffff477224 */ /* 0x000fe200078e0027 */
[----:B------:R-:W-:Y:S01]  /*3390*/  SHF.L.U32 R13, R0, 0x4, RZ ;  /* 0x00000004000d7819 */ /* 0x000fe200000006ff */
[----:B------:R-:W-:Y:S01]  /*33a0*/  IMAD.HI R0, R6, 0x2, RZ ;  /* 0x0000000206007827 */ /* 0x000fe200078e02ff */
[----:B------:R-:W-:Y:S01]  /*33b0*/  FSEL R6, RZ, -23, P3 ;  /* 0xc1b80000ff067808 */ /* 0x000fe20001800000 */
[----:B------:R-:W-:Y:S01]  /*33c0*/  BAR.SYNC.DEFER_BLOCKING 0x0 ;  /* 0x0000000000007b1d */ /* 0x000fe20000010000 */
[C---:B------:R-:W-:Y:S01]  /*33d0*/  FSETP.GEU.AND P3, PT, |R136|.reuse, 1.175494350822287508e-38, PT ;  /* 0x008000008800780b */ /* 0x040fe20003f6e200 */
[----:B------:R-:W-:Y:S01]  /*33e0*/  IMAD.MOV.U32 R69, RZ, RZ, R43 ;  /* 0x000000ffff457224 */ /* 0x000fe200078e002b */
[----:B------:R-:W-:Y:S01]  /*33f0*/  MOV R111, R20 ;  /* 0x00000014006f7202 */ /* 0x000fe20000000f00 */
[----:B------:R-:W-:Y:S01]  /*3400*/  @P1 FMUL R136, R136, 0.25 ;  /* 0x3e80000088881820 */ /* 0x000fe20000400000 */
[----:B------:R-:W-:Y:S01]  /*3410*/  LOP3.LUT R20, R4, 0x3000, RZ, 0xc0, !PT ;  /* 0x0000300004147812 */ /* 0x000fe200078ec0ff */
[----:B------:R-:W-:Y:S01]  /*3420*/  IMAD.MOV.U32 R33, RZ, RZ, R46 ;  /* 0x000000ffff217224 */ /* 0x000fe200078e002e */
[----:B------:R-:W-:Y:S01]  /*3430*/  FSEL R4, RZ, -23, P2 ;  /* 0xc1b80000ff047808 */ /* 0x000fe20001000000 */
[----:B------:R-:W-:Y:S01]  /*3440*/  IMAD.MOV.U32 R25, RZ, RZ, R47 ;  /* 0x000000ffff197224 */ /* 0x000fe200078e002f */
[----:B------:R-:W-:Y:S01]  /*3450*/  MOV R117, R15 ;  /* 0x0000000f00757202 */ /* 0x000fe20000000f00 */
[----:B------:R-:W-:Y:S01]  /*3460*/  IMAD.MOV.U32 R97, RZ, RZ, R29 ;  /* 0x000000ffff617224 */ /* 0x000fe200078e001d */
[----:B------:R-:W-:Y:S01]  /*3470*/  MOV R105, R23 ;  /* 0x0000001700697202 */ /* 0x000fe20000000f00 */
[----:B0-----:R-:W-:Y:S01]  /*3480*/  FFMA.FTZ R29, R7, 1.1920928955078125e-07, R4 ;  /* 0x34000000071d7823 */ /* 0x001fe20000010004 */
[----:B------:R-:W-:Y:S01]  /*3490*/  MOV R93, R31 ;  /* 0x0000001f005d7202 */ /* 0x000fe20000000f00 */
[----:B------:R-:W-:Y:S01]  /*34a0*/  @!P3 FMUL R136, R136, 16777216 ;  /* 0x4b8000008888b820 */ /* 0x000fe20000400000 */
[----:B------:R-:W-:Y:S01]  /*34b0*/  MOV R87, R35 ;  /* 0x0000002300577202 */ /* 0x000fe20000000f00 */
[----:B------:R-:W-:Y:S01]  /*34c0*/  @P1 FMUL R67, R67, 0.25 ;  /* 0x3e80000043431820 */ /* 0x000fe20000400000 */
[----:B------:R-:W-:Y:S01]  /*34d0*/  MOV R73, R38 ;  /* 0x0000002600497202 */ /* 0x000fe20000000f00 */
[----:B------:R-:W0:Y:S01]  /*34e0*/  MUFU.RCP R4, R136 ;  /* 0x0000008800047308 */ /* 0x000e220000001000 */
[----:B------:R-:W-:Y:S01]  /*34f0*/  FSETP.GT.AND P2, PT, |R128|, 8.50705917302346158658e+37, PT ;  /* 0x7e8000008000780b */ /* 0x000fe20003f44200 */
[----:B------:R-:W-:Y:S01]  /*3500*/  @P1 FMUL R66, R66, 0.25 ;  /* 0x3e80000042421820 */ /* 0x000fe20000400000 */
[----:B------:R-:W-:Y:S01]  /*3510*/  LOP3.LUT R11, R11, 0x700, RZ, 0xc0, !PT ;  /* 0x000007000b0b7812 */ /* 0x000fe200078ec0ff */
[----:B------:R-:W-:Y:S01]  /*3520*/  @P1 FMUL R63, R63, 0.25 ;  /* 0x3e8000003f3f1820 */ /* 0x000fe20000400000 */
[----:B------:R-:W-:Y:S01]  /*3530*/  MOV R19, R48 ;  /* 0x0000003000137202 */ /* 0x000fe20000000f00 */
[----:B------:R-:W-:Y:S01]  /*3540*/  @P1 FMUL R62, R62, 0.25 ;  /* 0x3e8000003e3e1820 */ /* 0x000fe20000400000 */
[----:B------:R-:W-:Y:S01]  /*3550*/  LOP3.LUT R12, R11, 0x70, R12, 0xf8, !PT ;  /* 0x000000700b0c7812 */ /* 0x000fe200078ef80c */
[----:B------:R-:W-:Y:S01]  /*3560*/  @P1 FMUL R59, R59, 0.25 ;  /* 0x3e8000003b3b1820 */ /* 0x000fe20000400000 */
[----:B------:R-:W-:Y:S01]  /*3570*/  MOV R79, R41 ;  /* 0x00000029004f7202 */ /* 0x000fe20000000f00 */
[----:B------:R-:W-:Y:S01]  /*3580*/  @P1 FMUL R58, R58, 0.25 ;  /* 0x3e8000003a3a1820 */ /* 0x000fe20000400000 */
[----:B------:R-:W-:Y:S01]  /*3590*/  MOV R15, R61 ;  /* 0x0000003d000f7202 */ /* 0x000fe20000000f00 */
[----:B------:R-:W-:Y:S01]  /*35a0*/  @P1 FMUL R55, R55, 0.25 ;  /* 0x3e80000037371820 */ /* 0x000fe20000400000 */
[----:B------:R-:W-:Y:S01]  /*35b0*/  LOP3.LUT R23, R9, 0x60, R130, 0xf8, !PT ;  /* 0x0000006009177812 */ /* 0x000fe200078ef882 */
[----:B------:R-:W-:Y:S01]  /*35c0*/  @P1 FMUL R54, R54, 0.25 ;  /* 0x3e80000036361820 */ /* 0x000fe20000400000 */
[----:B------:R-:W-:Y:S01]  /*35d0*/  I2F R9, R8 ;  /* 0x0000000800097306 */ /* 0x000fe20000201400 */
[----:B------:R-:W-:Y:S01]  /*35e0*/  @P1 FMUL R51, R51, 0.25 ;  /* 0x3e80000033331820 */ /* 0x000fe20000400000 */
[----:B------:R-:W-:Y:S01]  /*35f0*/  MOV R75, R45 ;  /* 0x0000002d004b7202 */ /* 0x000fe20000000f00 */
[----:B------:R-:W-:Y:S01]  /*3600*/  @P1 FMUL R50, R50, 0.25 ;  /* 0x3e80000032321820 */ /* 0x000fe20000400000 */
[----:B------:R-:W-:Y:S01]  /*3610*/  LOP3.LUT R20, R20, 0xff0, R13, 0xf8, !PT ;  /* 0x00000ff014147812 */ /* 0x000fe200078ef80d */
[----:B------:R-:W-:Y:S01]  /*3620*/  @P1 FMUL R25, R25, 0.25 ;  /* 0x3e80000019191820 */ /* 0x000fe20000400000 */
[----:B------:R-:W-:Y:S01]  /*3630*/  LOP3.LUT R23, R23, R12, RZ, 0x3c, !PT ;  /* 0x0000000c17177212 */ /* 0x000fe200078e3cff */
[----:B------:R-:W-:Y:S01]  /*3640*/  @P1 FMUL R33, R33, 0.25 ;  /* 0x3e80000021211820 */ /* 0x000fe20000400000 */
[----:B------:R-:W-:Y:S01]  /*3650*/  LOP3.LUT R129, R129, 0x1f8, RZ, 0xc0, !PT ;  /* 0x000001f881817812 */ /* 0x000fe200078ec0ff */
[----:B------:R-:W-:-:S02]  /*3660*/  @P1 FMUL R69, R69, 0.25 ;  /* 0x3e80000045451820 */ /* 0x000fc40000400000 */
[----:B------:R-:W-:Y:S02]  /*3670*/  @P1 FMUL R42, R42, 0.25 ;  /* 0x3e8000002a2a1820 */ /* 0x000fe40000400000 */
[----:B------:R-:W-:Y:S02]  /*3680*/  @P1 FMUL R71, R71, 0.25 ;  /* 0x3e80000047471820 */ /* 0x000fe40000400000 */
[----:B------:R-:W-:Y:S02]  /*3690*/  @P1 FMUL R73, R73, 0.25 ;  /* 0x3e80000049491820 */ /* 0x000fe40000400000 */
[----:B------:R-:W-:Y:S02]  /*36a0*/  @P1 FMUL R87, R87, 0.25 ;  /* 0x3e80000057571820 */ /* 0x000fe40000400000 */
[----:B------:R-:W-:Y:S02]  /*36b0*/  @P1 FMUL R34, R34, 0.25 ;  /* 0x3e80000022221820 */ /* 0x000fe40000400000 */
        /* <DEDUP_REMOVED lines=13> */
[----:B------:R-:W-:Y:S01]  /*3790*/  @P1 FMUL R137, R137, 0.25 ;  /* 0x3e80000089891820 */ /* 0x000fe20000400000 */
[C---:B------:R-:W-:Y:S01]  /*37a0*/  FSETP.GEU.AND P1, PT, |R128|.reuse, 1.175494350822287508e-38, PT ;  /* 0x008000008000780b */ /* 0x040fe20003f2e200 */
[----:B------:R-:W-:Y:S02]  /*37b0*/  @P2 FMUL R128, R128, 0.25 ;  /* 0x3e80000080802820 */ /* 0x000fe40000400000 */
[----:B------:R-:W-:-:S04]  /*37c0*/  IMAD.HI R11, R10, 0x2, RZ ;  /* 0x000000020a0b7827 */ /* 0x000fc800078e02ff */
[----:B------:R-:W-:Y:S01]  /*37d0*/  @!P3 FMUL R62, R62, 16777216 ;  /* 0x4b8000003e3eb820 */ /* 0x000fe20000400000 */
[----:B------:R-:W-:Y:S01]  /*37e0*/  IADD3.X R0, R11, c[0x0][0x17c], R0, P4, P5 ;  /* 0x00005f000b007a10 */ /* 0x000fe200027ea400 */
[----:B------:R-:W-:Y:S02]  /*37f0*/  @!P3 FMUL R58, R58, 16777216 ;  /* 0x4b8000003a3ab820 */ /* 0x000fe40000400000 */
[----:B------:R-:W-:Y:S02]  /*3800*/  @!P3 FMUL R67, R67, 16777216 ;  /* 0x4b8000004343b820 */ /* 0x000fe40000400000 */
[----:B------:R-:W-:Y:S02]  /*3810*/  @!P3 FMUL R66, R66, 16777216 ;  /* 0x4b8000004242b820 */ /* 0x000fe40000400000 */
[----:B------:R-:W-:Y:S02]  /*3820*/  @!P3 FMUL R63, R63, 16777216 ;  /* 0x4b8000003f3fb820 */ /* 0x000fe40000400000 */
[----:B------:R-:W-:-:S02]  /*3830*/  @!P3 FMUL R55, R55, 16777216 ;  /* 0x4b8000003737b820 */ /* 0x000fc40000400000 */
[----:B------:R-:W-:Y:S02]  /*3840*/  @!P3 FMUL R51, R51, 16777216 ;  /* 0x4b8000003333b820 */ /* 0x000fe40000400000 */
        /* <DEDUP_REMOVED lines=24> */
[----:B------:R-:W-:Y:S01]  /*39d0*/  @!P3 FMUL R137, R137, 16777216 ;  /* 0x4b8000008989b820 */ /* 0x000fe20000400000 */
[----:B------:R-:W-:Y:S01]  /*39e0*/  ISETP.GE.U32.AND P3, PT, R143, 0x7f800000, PT ;  /* 0x7f8000008f00780c */ /* 0x000fe20003f66070 */
[----:B------:R-:W-:Y:S02]  /*39f0*/  @!P1 FMUL R128, R128, 16777216 ;  /* 0x4b80000080809820 */ /* 0x000fe40000400000 */
[----:B------:R-:W-:Y:S02]  /*3a00*/  IMAD.MOV.U32 R115, RZ, RZ, R17 ;  /* 0x000000ffff737224 */ /* 0x000fe400078e0011 */
[----:B------:R-:W-:Y:S02]  /*3a10*/  IMAD.MOV.U32 R85, RZ, RZ, R36 ;  /* 0x000000ffff557224 */ /* 0x000fe400078e0024 */
[----:B------:R-:W-:-:S02]  /*3a20*/  IMAD.MOV.U32 R83, RZ, RZ, R37 ;  /* 0x000000ffff537224 */ /* 0x000fc400078e0025 */
[----:B------:R-:W-:Y:S02]  /*3a30*/  IMAD.MOV.U32 R77, RZ, RZ, R44 ;  /* 0x000000ffff4d7224 */ /* 0x000fe400078e002c */
[----:B------:R-:W-:Y:S02]  /*3a40*/  IMAD.MOV.U32 R31, RZ, RZ, R53 ;  /* 0x000000ffff1f7224 */ /* 0x000fe400078e0035 */
[C---:B0-----:R-:W-:Y:S02]  /*3a50*/  FMUL R38, R4.reuse, R62 ;  /* 0x0000003e04267220 */ /* 0x041fe40000400000 */
[----:B------:R-:W-:Y:S02]  /*3a60*/  FMUL R43, R4, R58 ;  /* 0x0000003a042b7220 */ /* 0x000fe40000400000 */
[----:B------:R-:W-:Y:S02]  /*3a70*/  IMAD.MOV.U32 R17, RZ, RZ, R60 ;  /* 0x000000ffff117224 */ /* 0x000fe400078e003c */
[----:B------:R-:W-:-:S02]  /*3a80*/  IMAD.MOV.U32 R27, RZ, RZ, R64 ;  /* 0x000000ffff1b7224 */ /* 0x000fc400078e0040 */
[----:B------:R-:W-:Y:S02]  /*3a90*/  IMAD.MOV.U32 R35, RZ, RZ, R65 ;  /* 0x000000ffff237224 */ /* 0x000fe400078e0041 */
[C---:B------:R-:W-:Y:S02]  /*3aa0*/  FMUL R36, R4.reuse, R67 ;  /* 0x0000004304247220 */ /* 0x040fe40000400000 */
[C---:B------:R-:W-:Y:S02]  /*3ab0*/  FMUL R37, R4.reuse, R66 ;  /* 0x0000004204257220 */ /* 0x040fe40000400000 */
[C---:B------:R-:W-:Y:S02]  /*3ac0*/  FMUL R39, R4.reuse, R63 ;  /* 0x0000003f04277220 */ /* 0x040fe40000400000 */
[C---:B------:R-:W-:Y:S02]  /*3ad0*/  FMUL R44, R4.reuse, R55 ;  /* 0x00000037042c7220 */ /* 0x040fe40000400000 */
[----:B------:R-:W-:-:S02]  /*3ae0*/  FMUL R47, R4, R51 ;  /* 0x00000033042f7220 */ /* 0x000fc40000400000 */
[C---:B------:R-:W-:Y:S02]  /*3af0*/  FMUL R48, R4.reuse, R50 ;  /* 0x0000003204307220 */ /* 0x040fe40000400000 */
[C---:B------:R-:W-:Y:S02]  /*3b00*/  FMUL R53, R4.reuse, R69 ;  /* 0x0000004504357220 */ /* 0x040fe40000400000 */
[C---:B------:R-:W-:Y:S02]  /*3b10*/  FMUL R58, R4.reuse, R71 ;  /* 0x00000047043a7220 */ /* 0x040fe40000400000 */
[C---:B------:R-:W-:Y:S02]  /*3b20*/  FMUL R62, R4.reuse, R73 ;  /* 0x00000049043e7220 */ /* 0x040fe40000400000 */
[C---:B------:R-:W-:Y:S01]  /*3b30*/  FMUL R41, R4.reuse, R59 ;  /* 0x0000003b04297220 */ /* 0x040fe20000400000 */
[----:B------:R-:W-:Y:S01]  /*3b40*/  F2FP.BF16.PACK_AB R100, R53, R58 ;  /* 0x0000003a3564723e */ /* 0x000fe200000010ff */
[----:B------:R-:W-:-:S02]  /*3b50*/  FMUL R46, R4, R54 ;  /* 0x00000036042e7220 */ /* 0x000fc40000400000 */
[C---:B------:R-:W-:Y:S01]  /*3b60*/  FMUL R50, R4.reuse, R25 ;  /* 0x0000001904327220 */ /* 0x040fe20000400000 */
[----:B------:R-:W-:Y:S01]  /*3b70*/  F2FP.BF16.PACK_AB R102, R41, R44 ;  /* 0x0000002c2966723e */ /* 0x000fe200000010ff */
[C---:B------:R-:W-:Y:S01]  /*3b80*/  FMUL R51, R4.reuse, R33 ;  /* 0x0000002104337220 */ /* 0x040fe20000400000 */
[----:B------:R-:W-:Y:S01]  /*3b90*/  F2FP.BF16.PACK_AB R98, R43, R46 ;  /* 0x0000002e2b62723e */ /* 0x000fe200000010ff */
[C---:B------:R-:W-:Y:S02]  /*3ba0*/  FMUL R55, R4.reuse, R42 ;  /* 0x0000002a04377220 */ /* 0x040fe40000400000 */
[C---:B------:R-:W-:Y:S02]  /*3bb0*/  FMUL R60, R4.reuse, R87 ;  /* 0x00000057043c7220 */ /* 0x040fe40000400000 */
[C---:B------:R-:W-:Y:S01]  /*3bc0*/  FMUL R61, R4.reuse, R34 ;  /* 0x00000022043d7220 */ /* 0x040fe20000400000 */
[----:B------:R-:W-:Y:S01]  /*3bd0*/  F2FP.BF16.PACK_AB R96, R55, R62 ;  /* 0x0000003e3760723e */ /* 0x000fe200000010ff */
[----:B------:R-:W-:-:S02]  /*3be0*/  FMUL R63, R4, R93 ;  /* 0x0000005d043f7220 */ /* 0x000fc40000400000 */
[C---:B------:R-:W-:Y:S02]  /*3bf0*/  FMUL R64, R4.reuse, R95 ;  /* 0x0000005f04407220 */ /* 0x040fe40000400000 */
[C---:B------:R-:W-:Y:S01]  /*3c00*/  FMUL R11, R4.reuse, R101 ;  /* 0x00000065040b7220 */ /* 0x040fe20000400000 */
[----:B------:R-:W-:Y:S01]  /*3c10*/  F2FP.BF16.PACK_AB R101, R47, R50 ;  /* 0x000000322f65723e */ /* 0x000fe200000010ff */
        /* <DEDUP_REMOVED lines=8> */
[C---:B------:R-:W-:Y:S02]  /*3ca0*/  FMUL R73, R4.reuse, R127 ;  /* 0x0000007f04497220 */ /* 0x040fe40000400000 */
[----:B------:R-:W-:-:S02]  /*3cb0*/  FMUL R74, R4, R135 ;  /* 0x00000087044a7220 */ /* 0x000fc40000400000 */
[----:B------:R-:W-:Y:S02]  /*3cc0*/  FMUL R76, R4, R137 ;  /* 0x00000089044c7220 */ /* 0x000fe40000400000 */
[----:B------:R-:W0:Y:S01]  /*3cd0*/  MUFU.RCP R4, R128 ;  /* 0x0000008000047308 */ /* 0x000e220000001000 */
[----:B------:R-:W-:Y:S02]  /*3ce0*/  @P2 FMUL R24, R24, 0.25 ;  /* 0x3e80000018182820 */ /* 0x000fe40000400000 */
[----:B------:R-:W-:Y:S02]  /*3cf0*/  IMAD.MOV.U32 R91, RZ, RZ, R32 ;  /* 0x000000ffff5b7224 */ /* 0x000fe400078e0020 */
[----:B------:R-:W-:Y:S02]  /*3d00*/  IMAD.MOV.U32 R81, RZ, RZ, R40 ;  /* 0x000000ffff517224 */ /* 0x000fe400078e0028 */
        /* <DEDUP_REMOVED lines=11> */
[----:B------:R-:W-:Y:S02]  /*3dc0*/  @!P1 FMUL R24, R24, 16777216 ;  /* 0x4b80000018189820 */ /* 0x000fe40000400000 */
        /* <DEDUP_REMOVED lines=19> */
[----:B------:R-:W-:Y:S01]  /*3f00*/  @P2 FMUL R141, R141, 0.25 ;  /* 0x3e8000008d8d2820 */ /* 0x000fe20000400000 */
[----:B------:R-:W-:Y:S01]  /*3f10*/  ISETP.GE.U32.AND P2, PT, R78, 0x7f800000, PT ;  /* 0x7f8000004e00780c */ /* 0x000fe20003f46070 */
        /* <DEDUP_REMOVED lines=11> */
[----:B0-----:R-:W-:Y:S02]  /*3fd0*/  FMUL R18, R4, R24 ;  /* 0x0000001804127220 */ /* 0x001fe40000400000 */
        /* <DEDUP_REMOVED lines=19> */
[----:B------:R-:W-:Y:S01]  /*4110*/  @!P1 FMUL R141, R141, 16777216 ;  /* 0x4b8000008d8d9820 */ /* 0x000fe20000400000 */
[----:B------:R-:W-:Y:S01]  /*4120*/  FSETP.NEU.AND P1, PT, R78, RZ, PT ;  /* 0x000000ff4e00720b */ /* 0x000fe20003f2d000 */
[C---:B------:R-:W-:Y:S02]  /*4130*/  FMUL R13, R4.reuse, R115 ;  /* 0x00000073040d7220 */ /* 0x040fe40000400000 */
[C---:B------:R-:W-:Y:S02]  /*4140*/  FMUL R24, R4.reuse, R121 ;  /* 0x0000007904187220 */ /* 0x040fe40000400000 */
[C---:B------:R-:W-:Y:S02]  /*4150*/  FMUL R42, R4.reuse, R17 ;  /* 0x00000011042a7220 */ /* 0x040fe40000400000 */
[C---:B------:R-:W-:Y:S01]  /*4160*/  FMUL R45, R4.reuse, R52 ;  /* 0x00000034042d7220 */ /* 0x040fe20000400000 */
[----:B------:R-:W-:Y:S01]  /*4170*/  F2FP.BF16.PACK_AB R13, R13, R24 ;  /* 0x000000180d0d723e */ /* 0x000fe200000010ff */
[----:B------:R-:W-:-:S02]  /*4180*/  FMUL R33, R4, R49 ;  /* 0x0000003104217220 */ /* 0x000fc40000400000 */
[----:B------:R-:W-:Y:S02]  /*4190*/  IMAD.IADD R5, R78, 0x1, -R5 ;  /* 0x000000014e057824 */ /* 0x000fe400078e0a05 */
[----:B------:R-:W-:Y:S02]  /*41a0*/  FFMA.FTZ R30, R9, 1.1920928955078125e-07, R6 ;  /* 0x34000000091e7823 */ /* 0x000fe40000010006 */
[C---:B------:R-:W-:Y:S02]  /*41b0*/  FMUL R40, R4.reuse, R15 ;  /* 0x0000000f04287220 */ /* 0x040fe40000400000 */
[C---:B------:R-:W-:Y:S02]  /*41c0*/  FMUL R34, R4.reuse, R57 ;  /* 0x0000003904227220 */ /* 0x040fe40000400000 */
[C---:B------:R-:W-:Y:S02]  /*41d0*/  FMUL R26, R4.reuse, R56 ;  /* 0x00000038041a7220 */ /* 0x040fe40000400000 */
[----:B------:R-:W-:-:S02]  /*41e0*/  FMUL R49, R4, R19 ;  /* 0x0000001304317220 */ /* 0x000fc40000400000 */
[----:B------:R-:W-:Y:S01]  /*41f0*/  FMUL R52, R4, R75 ;  /* 0x0000004b04347220 */ /* 0x000fe20000400000 */
[----:B------:R-:W-:Y:S01]  /*4200*/  F2FP.BF16.PACK_AB R26, R26, R45 ;  /* 0x0000002d1a1a723e */ /* 0x000fe200000010ff */
[C---:B------:R-:W-:Y:S02]  /*4210*/  FMUL R17, R4.reuse, R16 ;  /* 0x0000001004117220 */ /* 0x040fe40000400000 */
[C---:B------:R-:W-:Y:S01]  /*4220*/  FMUL R35, R4.reuse, R35 ;  /* 0x0000002304237220 */ /* 0x040fe20000400000 */
[----:B------:R-:W-:Y:S01]  /*4230*/  F2FP.BF16.PACK_AB R33, R33, R52 ;  /* 0x000000342121723e */ /* 0x000fe200000010ff */
[C---:B------:R-:W-:Y:S02]  /*4240*/  FMUL R27, R4.reuse, R27 ;  /* 0x0000001b041b7220 */ /* 0x040fe40000400000 */
[C---:B------:R-:W-:Y:S01]  /*4250*/  FMUL R31, R4.reuse, R31 ;  /* 0x0000001f041f7220 */ /* 0x040fe20000400000 */
[----:B------:R-:W-:Y:S01]  /*4260*/  F2FP.BF16.PACK_AB R35, R35, R40 ;  /* 0x000000282323723e */ /* 0x000fe200000010ff */
[C---:B------:R-:W-:Y:S01]  /*4270*/  FMUL R54, R4.reuse, R77 ;  /* 0x0000004d04367220 */ /* 0x040fe20000400000 */
[----:B------:R-:W-:Y:S01]  /*4280*/  F2FP.BF16.PACK_AB R27, R27, R42 ;  /* 0x0000002a1b1b723e */ /* 0x000fe200000010ff */
[----:B------:R-:W-:Y:S01]  /*4290*/  FMUL R32, R4, R79 ;  /* 0x0000004f04207220 */ /* 0x000fe20000400000 */
[----:B------:R-:W-:Y:S01]  /*42a0*/  F2FP.BF16.PACK_AB R34, R34, R31 ;  /* 0x0000001f2222723e */ /* 0x000fe200000010ff */
[----:B------:R-:W-:Y:S01]  /*42b0*/  FMUL R56, R4, R81 ;  /* 0x0000005104387220 */ /* 0x000fe20000400000 */
[----:B------:R-:W-:Y:S01]  /*42c0*/  LOP3.LUT R31, R20, 0x60, RZ, 0x3c, !PT ;  /* 0x00000060141f7812 */ /* 0x000fe200078e3cff */
[----:B------:R-:W-:-:S02]  /*42d0*/  FMUL R57, R4, R83 ;  /* 0x0000005304397220 */ /* 0x000fc40000400000 */
[C---:B------:R-:W-:Y:S02]  /*42e0*/  FMUL R59, R4.reuse, R85 ;  /* 0x00000055043b7220 */ /* 0x040fe40000400000 */
[----:B------:R-:W-:Y:S01]  /*42f0*/  FMUL R15, R4, R89 ;  /* 0x00000059040f7220 */ /* 0x000fe20000400000 */
[----:B------:R-:W-:Y:S01]  /*4300*/  F2FP.BF16.PACK_AB R32, R32, R57 ;  /* 0x000000392020723e */ /* 0x000fe200000010ff */
[C---:B------:R-:W-:Y:S02]  /*4310*/  FMUL R19, R4.reuse, R91 ;  /* 0x0000005b04137220 */ /* 0x040fe40000400000 */
[----:B------:R-:W-:Y:S01]  /*4320*/  FMUL R6, R4, R97 ;  /* 0x0000006104067220 */ /* 0x000fe20000400000 */
[----:B------:R-:W-:Y:S01]  /*4330*/  F2FP.BF16.PACK_AB R97, R48, R51 ;  /* 0x000000333061723e */ /* 0x000fe200000010ff */
[C---:B------:R-:W-:Y:S01]  /*4340*/  FMUL R10, R4.reuse, R99 ;  /* 0x00000063040a7220 */ /* 0x040fe20000400000 */
[----:B------:R-:W-:Y:S01]  /*4350*/  F2FP.BF16.PACK_AB R99, R37, R38 ;  /* 0x000000262563723e */ /* 0x000fe200000010ff */
[C---:B------:R-:W-:Y:S01]  /*4360*/  FMUL R14, R4.reuse, R103 ;  /* 0x00000067040e7220 */ /* 0x040fe20000400000 */
[----:B------:R-:W-:Y:S01]  /*4370*/  F2FP.BF16.PACK_AB R15, R15, R6 ;  /* 0x000000060f0f723e */ /* 0x000fe200000010ff */
[C---:B------:R-:W-:Y:S01]  /*4380*/  FMUL R7, R4.reuse, R109 ;  /* 0x0000006d04077220 */ /* 0x040fe20000400000 */
[----:B------:R-:W-:Y:S01]  /*4390*/  F2FP.BF16.PACK_AB R19, R19, R10 ;  /* 0x0000000a1313723e */ /* 0x000fe200000010ff */
[----:B------:R-:W-:Y:S01]  /*43a0*/  FMUL R12, R4, R131 ;  /* 0x00000083040c7220 */ /* 0x000fe20000400000 */
[----:B------:R-:W-:Y:S01]  /*43b0*/  F2FP.BF16.PACK_AB R103, R36, R39 ;  /* 0x000000272467723e */ /* 0x000fe200000010ff */
[----:B------:R-:W-:Y:S01]  /*43c0*/  FMUL R16, R4, R133 ;  /* 0x0000008504107220 */ /* 0x000fe20000400000 */
[----:B------:R-:W-:Y:S01]  /*43d0*/  F2FP.BF16.PACK_AB R14, R14, R7 ;  /* 0x000000070e0e723e */ /* 0x000fe200000010ff */
[----:B------:R-:W-:-:S02]  /*43e0*/  FMUL R75, R4, R141 ;  /* 0x0000008d044b7220 */ /* 0x000fc40000400000 */
[C---:B------:R-:W-:Y:S02]  /*43f0*/  FMUL R25, R4.reuse, R139 ;  /* 0x0000008b04197220 */ /* 0x040fe40000400000 */
[----:B------:R-:W-:Y:S01]  /*4400*/  FMUL R72, R4, R123 ;  /* 0x0000007b04487220 */ /* 0x000fe20000400000 */
[----:B------:R-:W-:Y:S01]  /*4410*/  F2FP.BF16.PACK_AB R16, R16, R75 ;  /* 0x0000004b1010723e */ /* 0x000fe200000010ff */
[----:B------:R-:W-:Y:S01]  /*4420*/  FMUL R9, R4, R111 ;  /* 0x0000006f04097220 */ /* 0x000fe20000400000 */
[----:B------:R-:W-:Y:S01]  /*4430*/  MOV R4, 0x3dc6b27f ;  /* 0x3dc6b27f00047802 */ /* 0x000fe20000000f00 */
[----:B------:R-:W-:Y:S01]  /*4440*/  FADD R24, R5, -1 ;  /* 0xbf80000005187421 */ /* 0x000fe20000000000 */
[----:B------:R-:W-:Y:S01]  /*4450*/  F2FP.BF16.PACK_AB R12, R12, R25 ;  /* 0x000000190c0c723e */ /* 0x000fe200000010ff */
[----:B------:R-:W-:Y:S01]  /*4460*/  IMAD.IADD R8, R143, 0x1, -R8 ;  /* 0x000000018f087824 */ /* 0x000fe200078e0a08 */
[----:B------:R-:W-:Y:S01]  /*4470*/  F2FP.BF16.PACK_AB R18, R18, R9 ;  /* 0x000000091212723e */ /* 0x000fe200000010ff */
[----:B------:R-:W-:Y:S01]  /*4480*/  FFMA.FTZ R5, R24, R4, -0.16845393180847167969 ;  /* 0xbe2c7f3018057423 */ /* 0x000fe20000010004 */
[----:B------:R-:W-:Y:S01]  /*4490*/  F2FP.BF16.PACK_AB R9, R67, R70 ;  /* 0x000000464309723e */ /* 0x000fe200000010ff */
[----:B------:R-:W-:Y:S01]  /*44a0*/  FADD R25, R8, -1 ;  /* 0xbf80000008197421 */ /* 0x000fe20000000000 */
[----:B------:R0:W-:Y:S01]  /*44b0*/  STS.128 [R23+0x800], R12 ;  /* 0x0008000c17007388 */ /* 0x0001e20000000c00 */
[C---:B------:R-:W-:Y:S01]  /*44c0*/  FFMA.FTZ R5, R24.reuse, R5, 0.1716887056827545166 ;  /* 0x3e2fcf2a18057423 */ /* 0x040fe20000010005 */
[----:B------:R-:W-:Y:S01]  /*44d0*/  F2FP.BF16.PACK_AB R8, R71, R74 ;  /* 0x0000004a4708723e */ /* 0x000fe200000010ff */
[----:B------:R-:W-:Y:S01]  /*44e0*/  FFMA.FTZ R6, R25, R4, -0.16845393180847167969 ;  /* 0xbe2c7f3019067423 */ /* 0x000fe20000010004 */
[----:B------:R-:W-:Y:S01]  /*44f0*/  F2FP.BF16.PACK_AB R4, R73, R76 ;  /* 0x0000004c4904723e */ /* 0x000fe200000010ff */
[----:B------:R-:W-:Y:S01]  /*4500*/  FFMA.FTZ R7, R24, R5, -0.17900948226451873779 ;  /* 0xbe374e4318077423 */ /* 0x000fe20000010005 */
[----:B------:R-:W-:Y:S01]  /*4510*/  F2FP.BF16.PACK_AB R5, R68, R69 ;  /* 0x000000454405723e */ /* 0x000fe200000010ff */
[----:B------:R-:W-:Y:S01]  /*4520*/  FFMA.FTZ R6, R25, R6, 0.1716887056827545166 ;  /* 0x3e2fcf2a19067423 */ /* 0x000fe20000010006 */
[----:B------:R-:W-:Y:S01]  /*4530*/  F2FP.BF16.PACK_AB R17, R17, R72 ;  /* 0x000000481111723e */ /* 0x000fe200000010ff */
[----:B------:R-:W-:-:S02]  /*4540*/  FFMA.FTZ R7, R24, R7, 0.20512372255325317383 ;  /* 0x3e520bf418077423 */ /* 0x000fc40000010007 */
[C---:B------:R-:W-:Y:S01]  /*4550*/  FFMA.FTZ R10, R25.reuse, R6, -0.17900948226451873779 ;  /* 0xbe374e43190a7423 */ /* 0x040fe20000010006 */
[----:B------:R-:W-:Y:S01]  /*4560*/  F2FP.BF16.PACK_AB R6, R22, R65 ;  /* 0x000000411606723e */ /* 0x000fe200000010ff */
[----:B------:R-:W-:Y:S01]  /*4570*/  FFMA.FTZ R7, R24, R7, -0.24046532809734344482 ;  /* 0xbe763c8b18077423 */ /* 0x000fe20000010007 */
[----:B------:R-:W-:Y:S01]  /*4580*/  STS.128 [R23], R16 ;  /* 0x0000001017007388 */ /* 0x000fe20000000c00 */
[----:B------:R-:W-:Y:S02]  /*4590*/  IMAD R65, R120, c[0x0][0x1c8], RZ ;  /* 0x0000720078417a24 */ /* 0x000fe400078e02ff */
[----:B------:R-:W-:Y:S02]  /*45a0*/  IMAD.MOV.U32 R22, RZ, RZ, c[0x0][0x1c8] ;  /* 0x00007200ff167624 */ /* 0x000fe400078e00ff */
[----:B------:R-:W-:Y:S02]  /*45b0*/  FFMA.FTZ R10, R25, R10, 0.20512372255325317383 ;  /* 0x3e520bf4190a7423 */ /* 0x000fe4000001000a */
[----:B------:R-:W-:-:S02]  /*45c0*/  FFMA.FTZ R7, R24, R7, 0.28857114911079406738 ;  /* 0x3e93bf9918077423 */ /* 0x000fc40000010007 */
[----:B------:R-:W-:Y:S02]  /*45d0*/  IMAD R67, R22, 0x2, R65 ;  /* 0x0000000216437824 */ /* 0x000fe400078e0241 */
[----:B0-----:R-:W-:Y:S01]  /*45e0*/  FFMA.FTZ R12, R25, R10, -0.24046532809734344482 ;  /* 0xbe763c8b190c7423 */ /* 0x001fe2000001000a */
[----:B------:R-:W-:Y:S01]  /*45f0*/  F2FP.BF16.PACK_AB R10, R11, R66 ;  /* 0x000000420b0a723e */ /* 0x000fe200000010ff */
[----:B------:R-:W-:Y:S01]  /*4600*/  FFMA.FTZ R11, R24, R7, -0.36067417263984680176 ;  /* 0xbeb8aa49180b7423 */ /* 0x000fe20000010007 */
[----:B------:R-:W-:Y:S01]  /*4610*/  LEA R69, R22, R67, 0x1 ;  /* 0x0000004316457211 */ /* 0x000fe200078e08ff */
[----:B------:R-:W-:Y:S01]  /*4620*/  FFMA.FTZ R12, R25, R12, 0.28857114911079406738 ;  /* 0x3e93bf99190c7423 */ /* 0x000fe2000001000c */
[----:B------:R-:W-:Y:S01]  /*4630*/  F2FP.BF16.PACK_AB R7, R61, R64 ;  /* 0x000000403d07723e */ /* 0x000fe200000010ff */
[----:B------:R-:W-:Y:S01]  /*4640*/  FFMA.FTZ R13, R24, R11, 0.48089820146560668945 ;  /* 0x3ef6384a180d7423 */ /* 0x000fe2000001000b */
[----:B------:R-:W-:Y:S01]  /*4650*/  F2FP.BF16.PACK_AB R11, R60, R63 ;  /* 0x0000003f3c0b723e */ /* 0x000fe200000010ff */
[----:B------:R-:W-:Y:S01]  /*4660*/  IMAD R63, R22, 0x2, R69 ;  /* 0x00000002163f7824 */ /* 0x000fe200078e0245 */
[----:B------:R-:W-:Y:S01]  /*4670*/  LOP3.LUT R61, R20, 0x20, RZ, 0x3c, !PT ;  /* 0x00000020143d7812 */ /* 0x000fe200078e3cff */
[C---:B------:R-:W-:Y:S01]  /*4680*/  FFMA.FTZ R12, R25.reuse, R12, -0.36067417263984680176 ;  /* 0xbeb8aa49190c7423 */ /* 0x040fe2000001000c */
[----:B------:R0:W-:Y:S01]  /*4690*/  STS.128 [R23+0x80], R4 ;  /* 0x0000800417007388 */ /* 0x0001e20000000c00 */
[----:B------:R-:W-:Y:S01]  /*46a0*/  IMAD R71, R22, 0x2, R63 ;  /* 0x0000000216477824 */ /* 0x000fe200078e023f */
[----:B------:R-:W-:Y:S01]  /*46b0*/  LOP3.LUT R60, R20, 0x40, RZ, 0x3c, !PT ;  /* 0x00000040143c7812 */ /* 0x000fe200078e3cff */
[C---:B------:R-:W-:Y:S01]  /*46c0*/  FFMA.FTZ R12, R25.reuse, R12, 0.48089820146560668945 ;  /* 0x3ef6384a190c7423 */ /* 0x040fe2000001000c */
[----:B------:R-:W-:Y:S01]  /*46d0*/  STS.128 [R23+0x880], R8 ;  /* 0x0008800817007388 */ /* 0x000fe20000000c00 */
[----:B------:R-:W-:Y:S01]  /*46e0*/  FFMA.FTZ R13, R24, R13, -0.72134751081466674805 ;  /* 0xbf38aa3b180d7423 */ /* 0x000fe2000001000d */
[----:B------:R-:W-:Y:S01]  /*46f0*/  LEA R73, R22, R71, 0x1 ;  /* 0x0000004716497211 */ /* 0x000fe200078e08ff */
[----:B------:R-:W-:Y:S01]  /*4700*/  FFMA.FTZ R12, R25, R12, -0.72134751081466674805 ;  /* 0xbf38aa3b190c7423 */ /* 0x000fe2000001000c */
[----:B------:R-:W-:Y:S01]  /*4710*/  BAR.SYNC.DEFER_BLOCKING 0x0 ;  /* 0x0000000000007b1d */ /* 0x000fe20000010000 */
[----:B------:R-:W-:-:S02]  /*4720*/  FMUL R13, R24, R13 ;  /* 0x0000000d180d7220 */ /* 0x000fc40000400000 */
[C---:B------:R-:W-:Y:S02]  /*4730*/  IMAD R75, R22.reuse, 0x2, R73 ;  /* 0x00000002164b7824 */ /* 0x040fe400078e0249 */
[C---:B------:R-:W-:Y:S02]  /*4740*/  FMUL R12, R25.reuse, R12 ;  /* 0x0000000c190c7220 */ /* 0x040fe40000400000 */
[C---:B------:R-:W-:Y:S02]  /*4750*/  IMAD R77, R22.reuse, 0x2, R75 ;  /* 0x00000002164d7824 */ /* 0x040fe400078e024b */
[C---:B------:R-:W-:Y:S02]  /*4760*/  FMUL R12, R25.reuse, R12 ;  /* 0x0000000c190c7220 */ /* 0x040fe40000400000 */
[----:B------:R-:W-:Y:S02]  /*4770*/  IMAD R79, R22, 0x2, R77 ;  /* 0x00000002164f7824 */ /* 0x000fe400078e024d */
[----:B------:R-:W-:Y:S01]  /*4780*/  FFMA.FTZ R25, R25, 1.4426950216293334961, R12 ;  /* 0x3fb8aa3b19197823 */ /* 0x000fe2000001000c */
[----:B------:R-:W-:Y:S01]  /*4790*/  @P2 MOV R12, 0x7f800000 ;  /* 0x7f800000000c2802 */ /* 0x000fe20000000f00 */
[----:B------:R-:W-:Y:S01]  /*47a0*/  FMUL R13, R24, R13 ;  /* 0x0000000d180d7220 */ /* 0x000fe20000400000 */
[----:B------:R-:W-:Y:S01]  /*47b0*/  LEA R81, R22, R79, 0x1 ;  /* 0x0000004f16517211 */ /* 0x000fe200078e08ff */
[----:B------:R-:W-:Y:S01]  /*47c0*/  FADD R30, R30, R25 ;  /* 0x000000191e1e7221 */ /* 0x000fe20000000000 */
[----:B------:R-:W-:Y:S01]  /*47d0*/  F2FP.BF16.PACK_AB R25, R49, R54 ;  /* 0x000000363119723e */ /* 0x000fe200000010ff */
[----:B------:R-:W-:Y:S01]  /*47e0*/  FFMA.FTZ R24, R24, 1.4426950216293334961, R13 ;  /* 0x3fb8aa3b18187823 */ /* 0x000fe2000001000d */
[----:B------:R-:W-:Y:S01]  /*47f0*/  LEA R36, P5, R79, R21, 0x1 ;  /* 0x000000154f247211 */ /* 0x000fe200078a08ff */
[----:B------:R-:W-:-:S02]  /*4800*/  IMAD R83, R22, 0x2, R81 ;  /* 0x0000000216537824 */ /* 0x000fc400078e0251 */
[----:B------:R-:W-:Y:S01]  /*4810*/  FADD R29, R29, R24 ;  /* 0x000000181d1d7221 */ /* 0x000fe20000000000 */
[----:B------:R-:W-:Y:S01]  /*4820*/  F2FP.BF16.PACK_AB R24, R56, R59 ;  /* 0x0000003b3818723e */ /* 0x000fe200000010ff */
[----:B------:R-:W-:Y:S01]  /*4830*/  IMAD R49, R22, 0x2, R83 ;  /* 0x0000000216317824 */ /* 0x000fe200078e0253 */
[----:B------:R-:W1:Y:S01]  /*4840*/  LDS.128 R16, [R20] ;  /* 0x0000000014107984 */ /* 0x000e620000000c00 */
[----:B0-----:R-:W-:Y:S01]  /*4850*/  @P3 IMAD.MOV.U32 R4, RZ, RZ, 0x7f800000 ;  /* 0x7f800000ff043424 */ /* 0x001fe200078e00ff */
[----:B------:R-:W-:Y:S01]  /*4860*/  LEA.HI.X.SX32 R37, R79, R0, 0x1, P5 ;  /* 0x000000004f257211 */ /* 0x000fe200028f0eff */
[----:B------:R-:W-:Y:S01]  /*4870*/  @P2 FFMA.FTZ R29, R78, R12, +INF ;  /* 0x7f8000004e1d2423 */ /* 0x000fe2000001000c */
[----:B------:R-:W-:Y:S01]  /*4880*/  LEA R45, R22, R49, 0x1 ;  /* 0x00000031162d7211 */ /* 0x000fe200078e08ff */
[C---:B------:R-:W-:Y:S01]  /*4890*/  @P3 FFMA.FTZ R30, R143.reuse, R4, +INF ;  /* 0x7f8000008f1e3423 */ /* 0x040fe20000010004 */
[----:B------:R-:W0:Y:S01]  /*48a0*/  LDS.128 R12, [R61] ;  /* 0x000000003d0c7984 */ /* 0x000e220000000c00 */
[----:B------:R-:W-:-:S02]  /*48b0*/  FSETP.NEU.AND P2, PT, R143, RZ, PT ;  /* 0x000000ff8f00720b */ /* 0x000fc40003f4d000 */
[C---:B------:R-:W-:Y:S01]  /*48c0*/  IMAD R57, R22.reuse, 0x2, R45 ;  /* 0x0000000216397824 */ /* 0x040fe200078e022d */
[----:B------:R-:W2:Y:S01]  /*48d0*/  LDS.128 R8, [R60] ;  /* 0x000000003c087984 */ /* 0x000ea20000000c00 */
[----:B------:R-:W-:Y:S02]  /*48e0*/  FSEL R29, R29, -INF , P1 ;  /* 0xff8000001d1d7808 */ /* 0x000fe40000800000 */
[----:B------:R-:W-:Y:S01]  /*48f0*/  IMAD R59, R22, 0x2, R57 ;  /* 0x00000002163b7824 */ /* 0x000fe200078e0239 */
[----:B------:R-:W3:Y:S01]  /*4900*/  LDS.128 R4, [R31] ;  /* 0x000000001f047984 */ /* 0x000ee20000000c00 */
[----:B------:R-:W-:Y:S01]  /*4910*/  FSEL R30, R30, -INF , P2 ;  /* 0xff8000001e1e7808 */ /* 0x000fe20001000000 */
[----:B------:R-:W-:Y:S02]  /*4920*/  FFMA R2, R29, 0.69314718246459960938, R2 ;  /* 0x3f3172181d027823 */ /* 0x000fe40000000002 */
[----:B------:R-:W-:Y:S01]  /*4930*/  LEA R85, R22, R59, 0x1 ;  /* 0x0000003b16557211 */ /* 0x000fe200078e08ff */
[----:B------:R-:W-:Y:S01]  /*4940*/  BAR.SYNC.DEFER_BLOCKING 0x0 ;  /* 0x0000000000007b1d */ /* 0x000fe20000010000 */
[----:B------:R-:W-:-:S03]  /*4950*/  FFMA R3, R30, 0.69314718246459960938, R3 ;  /* 0x3f3172181e037823 */ /* 0x000fc60000000003 */
[----:B------:R-:W-:-:S04]  /*4960*/  IMAD R87, R22, 0x2, R85 ;  /* 0x0000000216577824 */ /* 0x000fc800078e0255 */
[----:B------:R-:W-:-:S05]  /*4970*/  IMAD R55, R22, 0x2, R87 ;  /* 0x0000000216377824 */ /* 0x000fca00078e0257 */
[----:B------:R-:W-:-:S05]  /*4980*/  LEA R47, R22, R55, 0x1 ;  /* 0x00000037162f7211 */ /* 0x000fca00078e08ff */
[----:B------:R-:W-:-:S04]  /*4990*/  IMAD R89, R22, 0x2, R47 ;  /* 0x0000000216597824 */ /* 0x000fc800078e022f */
[C---:B------:R-:W-:Y:S01]  /*49a0*/  IMAD R91, R22.reuse, 0x2, R89 ;  /* 0x00000002165b7824 */ /* 0x040fe200078e0259 */
[----:B------:R4:W-:Y:S04]  /*49b0*/  STS.128 [R23+0x80], R96 ;  /* 0x0000806017007388 */ /* 0x0009e80000000c00 */
[C---:B------:R-:W-:Y:S01]  /*49c0*/  LEA R93, R22.reuse, R91, 0x1 ;  /* 0x0000005b165d7211 */ /* 0x040fe200078e08ff */
[----:B------:R5:W-:Y:S04]  /*49d0*/  STS.128 [R23], R24 ;  /* 0x0000001817007388 */ /* 0x000be80000000c00 */
[C---:B------:R-:W-:Y:S01]  /*49e0*/  IMAD R95, R22.reuse, 0x2, R93 ;  /* 0x00000002165f7824 */ /* 0x040fe200078e025d */
[----:B------:R0:W-:Y:S04]  /*49f0*/  STS.128 [R23+0x800], R32 ;  /* 0x0008002017007388 */ /* 0x0001e80000000c00 */
[----:B------:R1:W-:Y:S01]  /*4a00*/  STS.128 [R23+0x880], R100 ;  /* 0x0008806417007388 */ /* 0x0003e20000000c00 */
[----:B----4-:R-:W-:-:S03]  /*4a10*/  IMAD R97, R22, 0x2, R95 ;  /* 0x0000000216617824 */ /* 0x010fc600078e025f */
[----:B------:R-:W-:Y:S01]  /*4a20*/  BAR.SYNC.DEFER_BLOCKING 0x0 ;  /* 0x0000000000007b1d */ /* 0x000fe20000010000 */
[----:B-----5:R-:W-:-:S04]  /*4a30*/  LEA R26, P3, R65, R21, 0x1 ;  /* 0x00000015411a7211 */ /* 0x020fc800078608ff */
[-C--:B------:R-:W-:Y:S02]  /*4a40*/  LEA.HI.X.SX32 R27, R65, R0.reuse, 0x1, P3 ;  /* 0x00000000411b7211 */ /* 0x080fe400018f0eff */
[-C--:B0-----:R-:W-:Y:S02]  /*4a50*/  LEA R32, P4, R67, R21.reuse, 0x1 ;  /* 0x0000001543207211 */ /* 0x081fe400078808ff */
[----:B------:R-:W-:Y:S02]  /*4a60*/  LEA R34, P3, R69, R21, 0x1 ;  /* 0x0000001545227211 */ /* 0x000fe400078608ff */
[C---:B-1----:R-:W-:Y:S02]  /*4a70*/  LEA R23, R22.reuse, R97, 0x1 ;  /* 0x0000006116177211 */ /* 0x042fe400078e08ff */
[-C--:B------:R-:W-:Y:S02]  /*4a80*/  LEA.HI.X.SX32 R33, R67, R0.reuse, 0x1, P4 ;  /* 0x0000000043217211 */ /* 0x080fe400020f0eff */
[----:B------:R-:W-:Y:S01]  /*4a90*/  LEA.HI.X.SX32 R35, R69, R0, 0x1, P3 ;  /* 0x0000000045237211 */ /* 0x000fe200018f0eff */
[----:B------:R-:W-:Y:S01]  /*4aa0*/  IMAD R99, R22, 0x2, R23 ;  /* 0x0000000216637824 */ /* 0x000fe200078e0217 */
[----:B------:R-:W-:-:S02]  /*4ab0*/  LEA R24, P3, R71, R21, 0x1 ;  /* 0x0000001547187211 */ /* 0x000fc400078608ff */
[----:B------:R-:W-:Y:S01]  /*4ac0*/  LEA R38, P4, R63, R21, 0x1 ;  /* 0x000000153f267211 */ /* 0x000fe200078808ff */
[C---:B------:R-:W-:Y:S01]  /*4ad0*/  IMAD R101, R22.reuse, 0x2, R99 ;  /* 0x0000000216657824 */ /* 0x040fe200078e0263 */
[-C--:B------:R-:W-:Y:S01]  /*4ae0*/  LEA.HI.X.SX32 R25, R71, R0.reuse, 0x1, P3 ;  /* 0x0000000047197211 */ /* 0x080fe200018f0eff */
[----:B------:R0:W-:Y:S01]  /*4af0*/  STG.E.U16 [R26.64], R16 ;  /* 0x000000101a007986 */ /* 0x0001e2000c101504 */
[----:B------:R-:W-:Y:S02]  /*4b00*/  LEA.HI.X.SX32 R39, R63, R0, 0x1, P4 ;  /* 0x000000003f277211 */ /* 0x000fe400020f0eff */
[C---:B------:R-:W-:Y:S01]  /*4b10*/  LEA R103, R22.reuse, R101, 0x1 ;  /* 0x0000006516677211 */ /* 0x040fe200078e08ff */
[----:B------:R1:W-:Y:S04]  /*4b20*/  STG.E.U16 [R32.64], R12 ;  /* 0x0000000c20007986 */ /* 0x0003e8000c101504 */
[----:B------:R-:W-:Y:S01]  /*4b30*/  IMAD R105, R22, 0x2, R103 ;  /* 0x0000000216697824 */ /* 0x000fe200078e0267 */
[----:B--2---:R2:W-:Y:S01]  /*4b40*/  STG.E.U16 [R34.64], R8 ;  /* 0x0000000822007986 */ /* 0x0045e2000c101504 */
[----:B0-----:R-:W-:-:S03]  /*4b50*/  LEA R26, P4, R73, R21, 0x1 ;  /* 0x00000015491a7211 */ /* 0x001fc600078808ff */
[----:B---3--:R0:W-:Y:S01]  /*4b60*/  STG.E.U16 [R38.64], R4 ;  /* 0x0000000426007986 */ /* 0x0081e2000c101504 */
[C---:B------:R-:W-:Y:S02]  /*4b70*/  LEA R79, R22.reuse, R105, 0x1 ;  /* 0x00000069164f7211 */ /* 0x040fe400078e08ff */
[-C--:B-1----:R-:W-:Y:S02]  /*4b80*/  LEA R32, P3, R75, R21.reuse, 0x1 ;  /* 0x000000154b207211 */ /* 0x082fe400078608ff */
[-C--:B------:R-:W-:Y:S01]  /*4b90*/  LEA.HI.X.SX32 R27, R73, R0.reuse, 0x1, P4 ;  /* 0x00000000491b7211 */ /* 0x080fe200020f0eff */
[C---:B------:R-:W-:Y:S01]  /*4ba0*/  IMAD R107, R22.reuse, 0x2, R79 ;  /* 0x00000002166b7824 */ /* 0x040fe200078e024f */
[----:B------:R-:W-:Y:S02]  /*4bb0*/  LEA.HI.X.SX32 R33, R75, R0, 0x1, P3 ;  /* 0x000000004b217211 */ /* 0x000fe400018f0eff */
[----:B------:R-:W-:Y:S02]  /*4bc0*/  LEA R42, P3, R81, R21, 0x1 ;  /* 0x00000015512a7211 */ /* 0x000fe400078608ff */
[----:B------:R-:W-:-:S02]  /*4bd0*/  LEA R109, R22, R107, 0x1 ;  /* 0x0000006b166d7211 */ /* 0x000fc400078e08ff */
[-C--:B------:R-:W-:Y:S02]  /*4be0*/  LEA.HI.X.SX32 R43, R81, R0.reuse, 0x1, P3 ;  /* 0x00000000512b7211 */ /* 0x080fe400018f0eff */
[-C--:B------:R-:W-:Y:S01]  /*4bf0*/  LEA R52, P3, R45, R21.reuse, 0x1 ;  /* 0x000000152d347211 */ /* 0x080fe200078608ff */
[C---:B------:R-:W-:Y:S01]  /*4c00*/  IMAD R111, R22.reuse, 0x2, R109 ;  /* 0x00000002166f7824 */ /* 0x040fe200078e026d */
[----:B--2---:R-:W-:Y:S02]  /*4c10*/  LEA R34, P4, R77, R21, 0x1 ;  /* 0x000000154d227211 */ /* 0x004fe400078808ff */
[----:B------:R-:W-:Y:S02]  /*4c20*/  LEA.HI.X.SX32 R53, R45, R0, 0x1, P3 ;  /* 0x000000002d357211 */ /* 0x000fe400018f0eff */
[----:B------:R-:W-:Y:S02]  /*4c30*/  LEA R113, R22, R111, 0x1 ;  /* 0x0000006f16717211 */ /* 0x000fe400078e08ff */
[----:B------:R-:W-:-:S02]  /*4c40*/  LEA R66, P3, R85, R21, 0x1 ;  /* 0x0000001555427211 */ /* 0x000fc400078608ff */
[-C--:B------:R-:W-:Y:S01]  /*4c50*/  LEA.HI.X.SX32 R35, R77, R0.reuse, 0x1, P4 ;  /* 0x000000004d237211 */ /* 0x080fe200020f0eff */
[C---:B------:R-:W-:Y:S01]  /*4c60*/  IMAD R115, R22.reuse, 0x2, R113 ;  /* 0x0000000216737824 */ /* 0x040fe200078e0271 */
[----:B------:R-:W-:Y:S02]  /*4c70*/  LEA R40, P4, R83, R21, 0x1 ;  /* 0x0000001553287211 */ /* 0x000fe400078808ff */
[-C--:B------:R-:W-:Y:S02]  /*4c80*/  LEA.HI.X.SX32 R67, R85, R0.reuse, 0x1, P3 ;  /* 0x0000000055437211 */ /* 0x080fe400018f0eff */
[C---:B------:R-:W-:Y:S02]  /*4c90*/  LEA R117, R22.reuse, R115, 0x1 ;  /* 0x0000007316757211 */ /* 0x040fe400078e08ff */
[-C--:B------:R-:W-:Y:S02]  /*4ca0*/  LEA R68, P3, R47, R21.reuse, 0x1 ;  /* 0x000000152f447211 */ /* 0x080fe400078608ff */
[----:B0-----:R-:W-:Y:S01]  /*4cb0*/  LEA R38, P5, R49, R21, 0x1 ;  /* 0x0000001531267211 */ /* 0x001fe200078a08ff */
[----:B------:R-:W-:Y:S01]  /*4cc0*/  IMAD R121, R22, 0x2, R117 ;  /* 0x0000000216797824 */ /* 0x000fe200078e0275 */
[----:B------:R-:W-:-:S02]  /*4cd0*/  LEA.HI.X.SX32 R41, R83, R0, 0x1, P4 ;  /* 0x0000000053297211 */ /* 0x000fc400020f0eff */
[----:B------:R-:W-:Y:S02]  /*4ce0*/  LEA R48, P4, R57, R21, 0x1 ;  /* 0x0000001539307211 */ /* 0x000fe400078808ff */
[C---:B------:R-:W-:Y:S02]  /*4cf0*/  LEA R123, R22.reuse, R121, 0x1 ;  /* 0x00000079167b7211 */ /* 0x040fe400078e08ff */
[-C--:B------:R-:W-:Y:S02]  /*4d00*/  LEA.HI.X.SX32 R69, R47, R0.reuse, 0x1, P3 ;  /* 0x000000002f457211 */ /* 0x080fe400018f0eff */
[----:B------:R-:W-:Y:S01]  /*4d10*/  LEA R56, P3, R93, R21, 0x1 ;  /* 0x000000155d387211 */ /* 0x000fe200078608ff */
[----:B------:R-:W-:Y:S01]  /*4d20*/  IMAD R125, R22, 0x2, R123 ;  /* 0x00000002167d7824 */ /* 0x000fe200078e027b */
[-C--:B------:R-:W-:Y:S02]  /*4d30*/  LEA.HI.X.SX32 R39, R49, R0.reuse, 0x1, P5 ;  /* 0x0000000031277211 */ /* 0x080fe400028f0eff */
[----:B------:R-:W-:-:S02]  /*4d40*/  LEA.HI.X.SX32 R49, R57, R0, 0x1, P4 ;  /* 0x0000000039317211 */ /* 0x000fc400020f0eff */
[C---:B------:R-:W-:Y:S02]  /*4d50*/  LEA R127, R22.reuse, R125, 0x1 ;  /* 0x0000007d167f7211 */ /* 0x040fe400078e08ff */
[-C--:B------:R-:W-:Y:S02]  /*4d60*/  LEA.HI.X.SX32 R57, R93, R0.reuse, 0x1, P3 ;  /* 0x000000005d397211 */ /* 0x080fe400018f0eff */
[-C--:B------:R-:W-:Y:S01]  /*4d70*/  LEA R64, P4, R87, R21.reuse, 0x1 ;  /* 0x0000001557407211 */ /* 0x080fe200078808ff */
[----:B------:R-:W-:Y:S01]  /*4d80*/  IMAD R131, R22, 0x2, R127 ;  /* 0x0000000216837824 */ /* 0x000fe200078e027f */
[-C--:B------:R-:W-:Y:S02]  /*4d90*/  LEA R74, P3, R23, R21.reuse, 0x1 ;  /* 0x00000015174a7211 */ /* 0x080fe400078608ff */
[----:B------:R-:W-:Y:S02]  /*4da0*/  LEA R50, P5, R59, R21, 0x1 ;  /* 0x000000153b327211 */ /* 0x000fe400078a08ff */
[----:B------:R-:W-:-:S02]  /*4db0*/  LEA.HI.X.SX32 R65, R87, R0, 0x1, P4 ;  /* 0x0000000057417211 */ /* 0x000fc400020f0eff */
[-C--:B------:R-:W-:Y:S02]  /*4dc0*/  LEA.HI.X.SX32 R75, R23, R0.reuse, 0x1, P3 ;  /* 0x00000000174b7211 */ /* 0x080fe400018f0eff */
[----:B------:R-:W-:Y:S02]  /*4dd0*/  LEA R46, P4, R89, R21, 0x1 ;  /* 0x00000015592e7211 */ /* 0x000fe400078808ff */
[C---:B------:R-:W-:Y:S02]  /*4de0*/  LEA R23, R22.reuse, R131, 0x1 ;  /* 0x0000008316177211 */ /* 0x040fe400078e08ff */
[-C--:B------:R-:W-:Y:S02]  /*4df0*/  LEA.HI.X.SX32 R51, R59, R0.reuse, 0x1, P5 ;  /* 0x000000003b337211 */ /* 0x080fe400028f0eff */
[----:B------:R-:W-:Y:S01]  /*4e00*/  LEA R62, P5, R55, R21, 0x1 ;  /* 0x00000015373e7211 */ /* 0x000fe200078a08ff */
[----:B------:R-:W-:Y:S01]  /*4e10*/  IMAD R133, R22, 0x2, R23 ;  /* 0x0000000216857824 */ /* 0x000fe200078e0217 */
[----:B------:R-:W-:-:S02]  /*4e20*/  LEA.HI.X.SX32 R47, R89, R0, 0x1, P4 ;  /* 0x00000000592f7211 */ /* 0x000fc400020f0eff */
[-C--:B------:R-:W-:Y:S02]  /*4e30*/  LEA R54, P4, R95, R21.reuse, 0x1 ;  /* 0x000000155f367211 */ /* 0x080fe400078808ff */
[-C--:B------:R-:W-:Y:S02]  /*4e40*/  LEA.HI.X.SX32 R63, R55, R0.reuse, 0x1, P5 ;  /* 0x00000000373f7211 */ /* 0x080fe400028f0eff */
[----:B------:R-:W-:Y:S02]  /*4e50*/  LEA.HI.X.SX32 R55, R95, R0, 0x1, P4 ;  /* 0x000000005f377211 */ /* 0x000fe400020f0eff */
[-C--:B------:R-:W-:Y:S02]  /*4e60*/  LEA R44, P5, R91, R21.reuse, 0x1 ;  /* 0x000000155b2c7211 */ /* 0x080fe400078a08ff */
[----:B------:R-:W-:Y:S02]  /*4e70*/  LEA R72, P4, R99, R21, 0x1 ;  /* 0x0000001563487211 */ /* 0x000fe400078808ff */
[----:B------:R-:W-:-:S02]  /*4e80*/  LEA R135, R22, R133, 0x1 ;  /* 0x0000008516877211 */ /* 0x000fc400078e08ff */
[-C--:B------:R-:W-:Y:S02]  /*4e90*/  LEA.HI.X.SX32 R45, R91, R0.reuse, 0x1, P5 ;  /* 0x000000005b2d7211 */ /* 0x080fe400028f0eff */
[-C--:B------:R-:W-:Y:S01]  /*4ea0*/  LEA.HI.X.SX32 R73, R99, R0.reuse, 0x1, P4 ;  /* 0x0000000063497211 */ /* 0x080fe200020f0eff */
[----:B------:R-:W-:Y:S01]  /*4eb0*/  IMAD R137, R22, 0x2, R135 ;  /* 0x0000000216897824 */ /* 0x000fe200078e0287 */
[-C--:B------:R-:W-:Y:S02]  /*4ec0*/  LEA R58, P5, R97, R21.reuse, 0x1 ;  /* 0x00000015613a7211 */ /* 0x080fe400078a08ff */
[----:B------:R-:W-:Y:S02]  /*4ed0*/  LEA R80, P4, R105, R21, 0x1 ;  /* 0x0000001569507211 */ /* 0x000fe400078808ff */
[-C--:B------:R-:W-:Y:S02]  /*4ee0*/  LEA.HI.X.SX32 R59, R97, R0.reuse, 0x1, P5 ;  /* 0x00000000613b7211 */ /* 0x080fe400028f0eff */
[----:B------:R-:W-:-:S02]  /*4ef0*/  LEA.HI.X.SX32 R81, R105, R0, 0x1, P4 ;  /* 0x0000000069517211 */ /* 0x000fc400020f0eff */
[-C--:B------:R-:W-:Y:S02]  /*4f00*/  LEA R70, P5, R101, R21.reuse, 0x1 ;  /* 0x0000001565467211 */ /* 0x080fe400078a08ff */
[-C--:B------:R-:W-:Y:S02]  /*4f10*/  LEA R76, P3, R103, R21.reuse, 0x1 ;  /* 0x00000015674c7211 */ /* 0x080fe400078608ff */
[----:B------:R-:W-:Y:S02]  /*4f20*/  LEA R84, P4, R109, R21, 0x1 ;  /* 0x000000156d547211 */ /* 0x000fe400078808ff */
[C---:B------:R-:W-:Y:S02]  /*4f30*/  LEA R139, R22.reuse, R137, 0x1 ;  /* 0x00000089168b7211 */ /* 0x040fe400078e08ff */
[-C--:B------:R-:W-:Y:S02]  /*4f40*/  LEA.HI.X.SX32 R71, R101, R0.reuse, 0x1, P5 ;  /* 0x0000000065477211 */ /* 0x080fe400028f0eff */
[-C--:B------:R-:W-:Y:S01]  /*4f50*/  LEA.HI.X.SX32 R77, R103, R0.reuse, 0x1, P3 ;  /* 0x00000000674d7211 */ /* 0x080fe200018f0eff */
[----:B------:R-:W-:Y:S01]  /*4f60*/  IMAD R141, R22, 0x2, R139 ;  /* 0x00000002168d7824 */ /* 0x000fe200078e028b */
[----:B------:R-:W-:-:S02]  /*4f70*/  LEA.HI.X.SX32 R85, R109, R0, 0x1, P4 ;  /* 0x000000006d557211 */ /* 0x000fc400020f0eff */
[-C--:B------:R-:W-:Y:S02]  /*4f80*/  LEA R78, P5, R79, R21.reuse, 0x1 ;  /* 0x000000154f4e7211 */ /* 0x080fe400078a08ff */
[-C--:B------:R-:W-:Y:S02]  /*4f90*/  LEA R82, P3, R107, R21.reuse, 0x1 ;  /* 0x000000156b527211 */ /* 0x080fe400078608ff */
[----:B------:R-:W-:Y:S02]  /*4fa0*/  LEA R90, P4, R115, R21, 0x1 ;  /* 0x00000015735a7211 */ /* 0x000fe400078808ff */
[-C--:B------:R-:W-:Y:S02]  /*4fb0*/  LEA.HI.X.SX32 R79, R79, R0.reuse, 0x1, P5 ;  /* 0x000000004f4f7211 */ /* 0x080fe400028f0eff */
[-C--:B------:R-:W-:Y:S02]  /*4fc0*/  LEA.HI.X.SX32 R83, R107, R0.reuse, 0x1, P3 ;  /* 0x000000006b537211 */ /* 0x080fe400018f0eff */
[----:B------:R-:W-:-:S02]  /*4fd0*/  LEA.HI.X.SX32 R91, R115, R0, 0x1, P4 ;  /* 0x00000000735b7211 */ /* 0x000fc400020f0eff */
[-C--:B------:R-:W-:Y:S02]  /*4fe0*/  LEA R86, P5, R111, R21.reuse, 0x1 ;  /* 0x000000156f567211 */ /* 0x080fe400078a08ff */
[----:B------:R-:W-:Y:S02]  /*4ff0*/  LEA R92, P3, R113, R21, 0x1 ;  /* 0x00000015715c7211 */ /* 0x000fe400078608ff */
[C---:B------:R-:W-:Y:S02]  /*5000*/  LEA R115, R22.reuse, R141, 0x1 ;  /* 0x0000008d16737211 */ /* 0x040fe400078e08ff */
[-C--:B------:R-:W-:Y:S02]  /*5010*/  LEA.HI.X.SX32 R87, R111, R0.reuse, 0x1, P5 ;  /* 0x000000006f577211 */ /* 0x080fe400028f0eff */
[----:B------:R-:W-:Y:S01]  /*5020*/  LEA.HI.X.SX32 R93, R113, R0, 0x1, P3 ;  /* 0x00000000715d7211 */ /* 0x000fe200018f0eff */
[----:B------:R-:W-:Y:S01]  /*5030*/  IMAD R143, R22, 0x2, R115 ;  /* 0x00000002168f7824 */ /* 0x000fe200078e0273 */
[----:B------:R-:W-:-:S02]  /*5040*/  LEA R88, P5, R117, R21, 0x1 ;  /* 0x0000001575587211 */ /* 0x000fc400078a08ff */
[-C--:B------:R-:W-:Y:S02]  /*5050*/  LEA R98, P3, R121, R21.reuse, 0x1 ;  /* 0x0000001579627211 */ /* 0x080fe400078608ff */
[-C--:B------:R-:W-:Y:S02]  /*5060*/  LEA.HI.X.SX32 R89, R117, R0.reuse, 0x1, P5 ;  /* 0x0000000075597211 */ /* 0x080fe400028f0eff */
[-C--:B------:R-:W-:Y:S02]  /*5070*/  LEA.HI.X.SX32 R99, R121, R0.reuse, 0x1, P3 ;  /* 0x0000000079637211 */ /* 0x080fe400018f0eff */
[C---:B------:R-:W-:Y:S02]  /*5080*/  LEA R96, P5, R125.reuse, R21, 0x1 ;  /* 0x000000157d607211 */ /* 0x040fe400078a08ff */
[----:B------:R-:W-:Y:S02]  /*5090*/  LEA R121, R22, R143, 0x1 ;  /* 0x0000008f16797211 */ /* 0x000fe400078e08ff */
[----:B------:R-:W-:-:S02]  /*50a0*/  LEA.HI.X.SX32 R97, R125, R0, 0x1, P5 ;  /* 0x000000007d617211 */ /* 0x000fc400028f0eff */
[-C--:B------:R-:W-:Y:S01]  /*50b0*/  LEA R94, P4, R123, R21.reuse, 0x1 ;  /* 0x000000157b5e7211 */ /* 0x080fe200078808ff */
[----:B------:R-:W-:Y:S01]  /*50c0*/  IMAD R145, R22, 0x2, R121 ;  /* 0x0000000216917824 */ /* 0x000fe200078e0279 */
[-C--:B------:R-:W-:Y:S02]  /*50d0*/  LEA R100, P5, R23, R21.reuse, 0x1 ;  /* 0x0000001517647211 */ /* 0x080fe400078a08ff */
[-C--:B------:R-:W-:Y:S02]  /*50e0*/  LEA.HI.X.SX32 R95, R123, R0.reuse, 0x1, P4 ;  /* 0x000000007b5f7211 */ /* 0x080fe400020f0eff */
[----:B------:R-:W-:Y:S02]  /*50f0*/  LEA.HI.X.SX32 R101, R23, R0, 0x1, P5 ;  /* 0x0000000017657211 */ /* 0x000fe400028f0eff */
[-C--:B------:R-:W-:Y:S02]  /*5100*/  LEA R104, P3, R127, R21.reuse, 0x1 ;  /* 0x000000157f687211 */ /* 0x080fe400078608ff */
[----:B------:R-:W-:-:S02]  /*5110*/  LEA R102, P4, R131, R21, 0x1 ;  /* 0x0000001583667211 */ /* 0x000fc400078808ff */
[C---:B------:R-:W-:Y:S02]  /*5120*/  LEA R23, R22.reuse, R145, 0x1 ;  /* 0x0000009116177211 */ /* 0x040fe400078e08ff */
[-C--:B------:R-:W-:Y:S02]  /*5130*/  LEA.HI.X.SX32 R105, R127, R0.reuse, 0x1, P3 ;  /* 0x000000007f697211 */ /* 0x080fe400018f0eff */
[-C--:B------:R-:W-:Y:S01]  /*5140*/  LEA.HI.X.SX32 R103, R131, R0.reuse, 0x1, P4 ;  /* 0x0000000083677211 */ /* 0x080fe200020f0eff */
[----:B------:R-:W-:Y:S01]  /*5150*/  IMAD R127, R22, 0x2, R23 ;  /* 0x00000002167f7824 */ /* 0x000fe200078e0217 */
[-C--:B------:R-:W-:Y:S02]  /*5160*/  LEA R108, P4, R135, R21.reuse, 0x1 ;  /* 0x00000015876c7211 */ /* 0x080fe400078808ff */
[----:B------:R-:W-:Y:S02]  /*5170*/  LEA R106, P5, R137, R21, 0x1 ;  /* 0x00000015896a7211 */ /* 0x000fe400078a08ff */
[----:B------:R-:W-:-:S02]  /*5180*/  LEA.HI.X.SX32 R109, R135, R0, 0x1, P4 ;  /* 0x00000000876d7211 */ /* 0x000fc400020f0eff */
[C---:B------:R-:W-:Y:S02]  /*5190*/  LEA R135, R22.reuse, R127, 0x1 ;  /* 0x0000007f16877211 */ /* 0x040fe400078e08ff */
[-C--:B------:R-:W-:Y:S02]  /*51a0*/  LEA.HI.X.SX32 R107, R137, R0.reuse, 0x1, P5 ;  /* 0x00000000896b7211 */ /* 0x080fe400028f0eff */
[-C--:B------:R-:W-:Y:S01]  /*51b0*/  LEA R110, P3, R133, R21.reuse, 0x1 ;  /* 0x00000015856e7211 */ /* 0x080fe200078608ff */
[----:B------:R-:W-:Y:S01]  /*51c0*/  IMAD R137, R22, 0x2, R135 ;  /* 0x0000000216897824 */ /* 0x000fe200078e0287 */
[----:B------:R-:W-:Y:S02]  /*51d0*/  LEA R116, P4, R141, R21, 0x1 ;  /* 0x000000158d747211 */ /* 0x000fe400078808ff */
[-C--:B------:R-:W-:Y:S02]  /*51e0*/  LEA.HI.X.SX32 R111, R133, R0.reuse, 0x1, P3 ;  /* 0x00000000856f7211 */ /* 0x080fe400018f0eff */
[----:B------:R-:W-:-:S02]  /*51f0*/  LEA.HI.X.SX32 R117, R141, R0, 0x1, P4 ;  /* 0x000000008d757211 */ /* 0x000fc400020f0eff */
[C---:B------:R-:W-:Y:S02]  /*5200*/  LEA R112, P3, R139.reuse, R21, 0x1 ;  /* 0x000000158b707211 */ /* 0x040fe400078608ff */
[C---:B------:R-:W-:Y:S02]  /*5210*/  LEA R141, R22.reuse, R137, 0x1 ;  /* 0x00000089168d7211 */ /* 0x040fe400078e08ff */
[-C--:B------:R-:W-:Y:S02]  /*5220*/  LEA.HI.X.SX32 R113, R139, R0.reuse, 0x1, P3 ;  /* 0x000000008b717211 */ /* 0x080fe400018f0eff */
[-C--:B------:R-:W-:Y:S01]  /*5230*/  LEA R114, P5, R115, R21.reuse, 0x1 ;  /* 0x0000001573727211 */ /* 0x080fe200078a08ff */
[----:B------:R-:W-:Y:S01]  /*5240*/  IMAD R147, R22, 0x2, R141 ;  /* 0x0000000216937824 */ /* 0x000fe200078e028d */
[----:B------:R-:W-:Y:S02]  /*5250*/  LEA R124, P3, R143, R21, 0x1 ;  /* 0x000000158f7c7211 */ /* 0x000fe400078608ff */
[----:B------:R-:W-:-:S02]  /*5260*/  LEA.HI.X.SX32 R115, R115, R0, 0x1, P5 ;  /* 0x0000000073737211 */ /* 0x000fc400028f0eff */
[-C--:B------:R-:W-:Y:S02]  /*5270*/  LEA R122, P4, R121, R21.reuse, 0x1 ;  /* 0x00000015797a7211 */ /* 0x080fe400078808ff */
[-C--:B------:R-:W-:Y:S02]  /*5280*/  LEA.HI.X.SX32 R125, R143, R0.reuse, 0x1, P3 ;  /* 0x000000008f7d7211 */ /* 0x080fe400018f0eff */
[----:B------:R-:W-:Y:S02]  /*5290*/  LEA R120, P5, R145, R21, 0x1 ;  /* 0x0000001591787211 */ /* 0x000fe400078a08ff */
[C---:B------:R-:W-:Y:S02]  /*52a0*/  LEA R143, R22.reuse, R147, 0x1 ;  /* 0x00000093168f7211 */ /* 0x040fe400078e08ff */
[-C--:B------:R-:W-:Y:S02]  /*52b0*/  LEA.HI.X.SX32 R123, R121, R0.reuse, 0x1, P4 ;  /* 0x00000000797b7211 */ /* 0x080fe400020f0eff */
[----:B------:R-:W-:Y:S01]  /*52c0*/  LEA.HI.X.SX32 R121, R145, R0, 0x1, P5 ;  /* 0x0000000091797211 */ /* 0x000fe200028f0eff */
[----:B------:R-:W-:Y:S01]  /*52d0*/  IMAD R145, R22, 0x2, R143 ;  /* 0x0000000216917824 */ /* 0x000fe200078e028f */
[----:B------:R-:W-:-:S02]  /*52e0*/  LEA R132, P3, R23, R21, 0x1 ;  /* 0x0000001517847211 */ /* 0x000fc400078608ff */
[----:B------:R-:W-:Y:S02]  /*52f0*/  LEA R130, P4, R127, R21, 0x1 ;  /* 0x000000157f827211 */ /* 0x000fe400078808ff */
[-C--:B------:R-:W-:Y:S02]  /*5300*/  LEA.HI.X.SX32 R133, R23, R0.reuse, 0x1, P3 ;  /* 0x0000000017857211 */ /* 0x080fe400018f0eff */
[C---:B------:R-:W-:Y:S02]  /*5310*/  LEA R23, R22.reuse, R145, 0x1 ;  /* 0x0000009116177211 */ /* 0x040fe400078e08ff */
[----:B------:R-:W-:Y:S02]  /*5320*/  LEA.HI.X.SX32 R131, R127, R0, 0x1, P4 ;  /* 0x000000007f837211 */ /* 0x000fe400020f0eff */
[-C--:B------:R-:W-:Y:S01]  /*5330*/  LEA R138, P3, R137, R21.reuse, 0x1 ;  /* 0x00000015898a7211 */ /* 0x080fe200078608ff */
[----:B------:R-:W-:Y:S01]  /*5340*/  IMAD R149, R22, 0x2, R23 ;  /* 0x0000000216957824 */ /* 0x000fe200078e0217 */
[----:B------:R-:W-:-:S02]  /*5350*/  LEA R136, P4, R141, R21, 0x1 ;  /* 0x000000158d887211 */ /* 0x000fc400078808ff */
[-C--:B------:R-:W-:Y:S02]  /*5360*/  LEA.HI.X.SX32 R139, R137, R0.reuse, 0x1, P3 ;  /* 0x00000000898b7211 */ /* 0x080fe400018f0eff */
[-C--:B------:R-:W-:Y:S02]  /*5370*/  LEA.HI.X.SX32 R137, R141, R0.reuse, 0x1, P4 ;  /* 0x000000008d897211 */ /* 0x080fe400020f0eff */
[C---:B------:R-:W-:Y:S02]  /*5380*/  LEA R141, R22.reuse, R149, 0x1 ;  /* 0x00000095168d7211 */ /* 0x040fe400078e08ff */
[-C--:B------:R-:W-:Y:S02]  /*5390*/  LEA R126, P5, R135, R21.reuse, 0x1 ;  /* 0x00000015877e7211 */ /* 0x080fe400078a08ff */
[----:B------:R-:W-:Y:S01]  /*53a0*/  LEA R146, P3, R143, R21, 0x1 ;  /* 0x000000158f927211 */ /* 0x000fe200078608ff */
[----:B------:R-:W-:Y:S01]  /*53b0*/  IMAD R155, R22, 0x2, R141 ;  /* 0x00000002169b7824 */ /* 0x000fe200078e028d */
[----:B------:R-:W-:-:S02]  /*53c0*/  LEA.HI.X.SX32 R127, R135, R0, 0x1, P5 ;  /* 0x00000000877f7211 */ /* 0x000fc400028f0eff */
[C---:B------:R-:W-:Y:S02]  /*53d0*/  LEA R134, P5, R147.reuse, R21, 0x1 ;  /* 0x0000001593867211 */ /* 0x040fe400078a08ff */
[----:B------:R-:W-:Y:S02]  /*53e0*/  PRMT R16, R16, 0x7632, R16 ;  /* 0x0000763210107816 */ /* 0x000fe40000000010 */
[----:B------:R-:W-:Y:S02]  /*53f0*/  LEA R22, R22, R155, 0x1 ;  /* 0x0000009b16167211 */ /* 0x000fe400078e08ff */
[----:B------:R-:W-:Y:S01]  /*5400*/  PRMT R12, R12, 0x7632, R12 ;  /* 0x000076320c0c7816 */ /* 0x000fe2000000000c */
[----:B------:R0:W-:Y:S01]  /*5410*/  STG.E.U16 [R24.64], R16 ;  /* 0x0000001018007986 */ /* 0x0001e2000c101504 */
[-C--:B------:R-:W-:Y:S02]  /*5420*/  LEA.HI.X.SX32 R135, R147, R0.reuse, 0x1, P5 ;  /* 0x0000000093877211 */ /* 0x080fe400028f0eff */
[----:B------:R-:W-:Y:S01]  /*5430*/  PRMT R8, R8, 0x7632, R8 ;  /* 0x0000763208087816 */ /* 0x000fe20000000008 */
[----:B------:R-:W-:Y:S01]  /*5440*/  STG.E.U16 [R26.64], R12 ;  /* 0x0000000c1a007986 */ /* 0x000fe2000c101504 */
[----:B------:R-:W-:-:S02]  /*5450*/  LEA.HI.X.SX32 R147, R143, R0, 0x1, P3 ;  /* 0x000000008f937211 */ /* 0x000fc400018f0eff */
[----:B------:R-:W-:Y:S01]  /*5460*/  PRMT R4, R4, 0x7632, R4 ;  /* 0x0000763204047816 */ /* 0x000fe20000000004 */
[----:B------:R-:W-:Y:S01]  /*5470*/  STG.E.U16 [R32.64], R8 ;  /* 0x0000000820007986 */ /* 0x000fe2000c101504 */
[-C--:B------:R-:W-:Y:S02]  /*5480*/  LEA R144, P4, R145, R21.reuse, 0x1 ;  /* 0x0000001591907211 */ /* 0x080fe400078808ff */
[-C--:B------:R-:W-:Y:S01]  /*5490*/  LEA R142, P5, R23, R21.reuse, 0x1 ;  /* 0x00000015178e7211 */ /* 0x080fe200078a08ff */
[----:B------:R-:W-:Y:S01]  /*54a0*/  STG.E.U16 [R34.64], R4 ;  /* 0x0000000422007986 */ /* 0x000fe2000c101504 */
[-C--:B------:R-:W-:Y:S02]  /*54b0*/  LEA R150, P3, R149, R21.reuse, 0x1 ;  /* 0x0000001595967211 */ /* 0x080fe400078608ff */
[----:B------:R-:W-:Y:S01]  /*54c0*/  LEA R148, P6, R22, R21, 0x1 ;  /* 0x0000001516947211 */ /* 0x000fe200078c08ff */
[----:B------:R-:W-:Y:S01]  /*54d0*/  STG.E.U16 [R36.64], R17 ;  /* 0x0000001124007986 */ /* 0x000fe2000c101504 */
[----:B------:R-:W-:-:S02]  /*54e0*/  LEA.HI.X.SX32 R145, R145, R0, 0x1, P4 ;  /* 0x0000000091917211 */ /* 0x000fc400020f0eff */
[-C--:B------:R-:W-:Y:S01]  /*54f0*/  LEA.HI.X.SX32 R143, R23, R0.reuse, 0x1, P5 ;  /* 0x00000000178f7211 */ /* 0x080fe200028f0eff */
[----:B------:R-:W-:Y:S01]  /*5500*/  STG.E.U16 [R42.64], R13 ;  /* 0x0000000d2a007986 */ /* 0x000fe2000c101504 */
[-C--:B------:R-:W-:Y:S02]  /*5510*/  LEA.HI.X.SX32 R151, R149, R0.reuse, 0x1, P3 ;  /* 0x0000000095977211 */ /* 0x080fe400018f0eff */
[-C--:B------:R-:W-:Y:S01]  /*5520*/  LEA R152, P4, R141, R21.reuse, 0x1 ;  /* 0x000000158d987211 */ /* 0x080fe200078808ff */
[----:B------:R1:W-:Y:S01]  /*5530*/  STG.E.U16 [R40.64], R9 ;  /* 0x0000000928007986 */ /* 0x0003e2000c101504 */
[----:B------:R-:W-:Y:S02]  /*5540*/  LEA R140, P5, R155, R21, 0x1 ;  /* 0x000000159b8c7211 */ /* 0x000fe400078a08ff */
[-C--:B------:R-:W-:Y:S01]  /*5550*/  LEA.HI.X.SX32 R149, R22, R0.reuse, 0x1, P6 ;  /* 0x0000000016957211 */ /* 0x080fe200030f0eff */
[----:B------:R-:W-:Y:S01]  /*5560*/  LDS.128 R24, [R61] ;  /* 0x000000003d187984 */ /* 0x000fe20000000c00 */
[----:B------:R-:W-:-:S02]  /*5570*/  LEA.HI.X.SX32 R153, R141, R0, 0x1, P4 ;  /* 0x000000008d997211 */ /* 0x000fc400020f0eff */
[----:B------:R-:W-:Y:S01]  /*5580*/  LEA.HI.X.SX32 R141, R155, R0, 0x1, P5 ;  /* 0x000000009b8d7211 */ /* 0x000fe200028f0eff */
[----:B------:R-:W2:Y:S01]  /*5590*/  LDS.128 R20, [R20] ;  /* 0x0000000014147984 */ /* 0x000ea20000000c00 */
[----:B------:R-:W-:Y:S02]  /*55a0*/  PRMT R0, R17, 0x7632, R0 ;  /* 0x0000763211007816 */ /* 0x000fe40000000000 */
[----:B0-----:R-:W-:Y:S01]  /*55b0*/  PRMT R16, R13, 0x7632, R16 ;  /* 0x000076320d107816 */ /* 0x001fe20000000010 */
[----:B------:R0:W-:Y:S01]  /*55c0*/  STG.E.U16 [R38.64], R5 ;  /* 0x0000000526007986 */ /* 0x0001e2000c101504 */
[----:B-1----:R-:W-:Y:S02]  /*55d0*/  PRMT R41, R9, 0x7632, R41 ;  /* 0x0000763209297816 */ /* 0x002fe40000000029 */
[----:B------:R-:W-:Y:S01]  /*55e0*/  PRMT R12, R5, 0x7632, R12 ;  /* 0x00007632050c7816 */ /* 0x000fe2000000000c */
[----:B------:R-:W1:Y:S01]  /*55f0*/  LDS.128 R32, [R60] ;  /* 0x000000003c207984 */ /* 0x000e620000000c00 */
[----:B------:R-:W-:-:S02]  /*5600*/  PRMT R4, R14, 0x7632, R4 ;  /* 0x000076320e047816 */ /* 0x000fc40000000004 */
[----:B------:R-:W-:Y:S01]  /*5610*/  PRMT R8, R6, 0x7632, R8 ;  /* 0x0000763206087816 */ /* 0x000fe20000000008 */
[----:B------:R-:W3:Y:S01]  /*5620*/  LDS.128 R36, [R31] ;  /* 0x000000001f247984 */ /* 0x000ee20000000c00 */
[----:B------:R-:W-:Y:S02]  /*5630*/  PRMT R40, R19, 0x7632, R40 ;  /* 0x0000763213287816 */ /* 0x000fe40000000028 */
[----:B------:R-:W-:Y:S01]  /*5640*/  PRMT R42, R7, 0x7632, R42 ;  /* 0x00007632072a7816 */ /* 0x000fe2000000002a */
[----:B------:R4:W-:Y:S01]  /*5650*/  STG.E.U16 [R52.64], R0 ;  /* 0x0000000034007986 */ /* 0x0009e2000c101504 */
[----:B0-----:R-:W-:-:S03]  /*5660*/  PRMT R5, R10, 0x7632, R5 ;  /* 0x000076320a057816 */ /* 0x001fc60000000005 */
[----:B------:R-:W-:Y:S04]  /*5670*/  STG.E.U16 [R48.64], R16 ;  /* 0x0000001030007986 */ /* 0x000fe8000c101504 */
[----:B------:R0:W-:Y:S04]  /*5680*/  STG.E.U16 [R50.64], R41 ;  /* 0x0000002932007986 */ /* 0x0001e8000c101504 */
[----:B------:R-:W-:Y:S01]  /*5690*/  STG.E.U16 [R66.64], R12 ;  /* 0x0000000c42007986 */ /* 0x000fe2000c101504 */
[----:B----4-:R-:W-:-:S03]  /*56a0*/  PRMT R0, R18, 0x7632, R0 ;  /* 0x0000763212007816 */ /* 0x010fc60000000000 */
[----:B------:R4:W-:Y:S04]  /*56b0*/  STG.E.U16 [R64.64], R18 ;  /* 0x0000001240007986 */ /* 0x0009e8000c101504 */
[----:B------:R5:W-:Y:S01]  /*56c0*/  STG.E.U16 [R62.64], R14 ;  /* 0x0000000e3e007986 */ /* 0x000be2000c101504 */
[----:B0-----:R-:W-:-:S03]  /*56d0*/  PRMT R41, R11, 0x7632, R41 ;  /* 0x000076320b297816 */ /* 0x001fc60000000029 */
[----:B------:R0:W-:Y:S01]  /*56e0*/  STG.E.U16 [R68.64], R10 ;  /* 0x0000000a44007986 */ /* 0x0001e2000c101504 */
[----:B--2---:R-:W-:Y:S02]  /*56f0*/  PRMT R49, R20, 0x7632, R49 ;  /* 0x0000763214317816 */ /* 0x004fe40000000031 */
[----:B------:R-:W-:Y:S01]  /*5700*/  PRMT R53, R21, 0x7632, R53 ;  /* 0x0000763215357816 */ /* 0x000fe20000000035 */
[----:B------:R2:W-:Y:S01]  /*5710*/  STG.E.U16 [R46.64], R6 ;  /* 0x000000062e007986 */ /* 0x0005e2000c101504 */
[----:B----4-:R-:W-:-:S03]  /*5720*/  PRMT R65, R22, 0x7632, R65 ;  /* 0x0000763216417816 */ /* 0x010fc60000000041 */
[----:B------:R-:W-:Y:S01]  /*5730*/  STG.E.U16 [R44.64], R0 ;  /* 0x000000002c007986 */ /* 0x000fe2000c101504 */
[----:B-1----:R-:W-:Y:S02]  /*5740*/  PRMT R48, R32, 0x7632, R48 ;  /* 0x0000763220307816 */ /* 0x002fe40000000030 */
[----:B-----5:R-:W-:Y:S01]  /*5750*/  PRMT R63, R26, 0x7632, R63 ;  /* 0x000076321a3f7816 */ /* 0x020fe2000000003f */
[----:B------:R1:W-:Y:S01]  /*5760*/  STG.E.U16 [R56.64], R4 ;  /* 0x0000000438007986 */ /* 0x0003e2000c101504 */
[----:B---3--:R-:W-:Y:S02]  /*5770*/  PRMT R52, R36, 0x7632, R52 ;  /* 0x0000763224347816 */ /* 0x008fe40000000034 */
[----:B0-----:R-:W-:Y:S01]  /*5780*/  PRMT R69, R34, 0x7632, R69 ;  /* 0x0000763222457816 */ /* 0x001fe20000000045 */
[----:B------:R-:W-:Y:S01]  /*5790*/  STG.E.U16 [R54.64], R5 ;  /* 0x0000000536007986 */ /* 0x000fe2000c101504 */
[----:B--2---:R-:W-:Y:S02]  /*57a0*/  PRMT R6, R15, 0x7632, R6 ;  /* 0x000076320f067816 */ /* 0x004fe40000000006 */
[----:B------:R-:W-:Y:S01]  /*57b0*/  PRMT R47, R24, 0x7632, R47 ;  /* 0x00007632182f7816 */ /* 0x000fe2000000002f */
[----:B------:R0:W-:Y:S01]  /*57c0*/  STG.E.U16 [R58.64], R8 ;  /* 0x000000083a007986 */ /* 0x0001e2000c101504 */
[----:B------:R-:W-:-:S03]  /*57d0*/  PRMT R68, R38, 0x7632, R68 ;  /* 0x0000763226447816 */ /* 0x000fc60000000044 */
[----:B------:R2:W-:Y:S01]  /*57e0*/  STG.E.U16 [R74.64], R19 ;  /* 0x000000134a007986 */ /* 0x0005e2000c101504 */
[----:B-1----:R-:W-:Y:S02]  /*57f0*/  PRMT R56, R25, 0x7632, R56 ;  /* 0x0000763219387816 */ /* 0x002fe40000000038 */
[----:B------:R-:W-:Y:S01]  /*5800*/  PRMT R57, R37, 0x7632, R57 ;  /* 0x0000763225397816 */ /* 0x000fe20000000039 */
[----:B------:R-:W-:Y:S04]  /*5810*/  STG.E.U16 [R72.64], R15 ;  /* 0x0000000f48007986 */ /* 0x000fe8000c101504 */
[----:B------:R1:W-:Y:S01]  /*5820*/  STG.E.U16 [R70.64], R11 ;  /* 0x0000000b46007986 */ /* 0x0003e2000c101504 */
[----:B0-----:R-:W-:-:S03]  /*5830*/  PRMT R58, R33, 0x7632, R58 ;  /* 0x00007632213a7816 */ /* 0x001fc6000000003a */
[----:B------:R0:W-:Y:S01]  /*5840*/  STG.E.U16 [R76.64], R7 ;  /* 0x000000074c007986 */ /* 0x0001e2000c101504 */
[----:B--2---:R-:W-:Y:S02]  /*5850*/  PRMT R75, R23, 0x7632, R75 ;  /* 0x00007632174b7816 */ /* 0x004fe4000000004b */
[----:B------:R-:W-:Y:S01]  /*5860*/  PRMT R74, R39, 0x7632, R74 ;  /* 0x00007632274a7816 */ /* 0x000fe2000000004a */
[----:B------:R2:W-:Y:S04]  /*5870*/  STG.E.U16 [R80.64], R40 ;  /* 0x0000002850007986 */ /* 0x0005e8000c101504 */
[----:B------:R2:W-:Y:S01]  /*5880*/  STG.E.U16 [R78.64], R6 ;  /* 0x000000064e007986 */ /* 0x0005e2000c101504 */
[----:B-1----:R-:W-:-:S03]  /*5890*/  PRMT R70, R35, 0x7632, R70 ;  /* 0x0000763223467816 */ /* 0x002fc60000000046 */
[----:B------:R2:W-:Y:S01]  /*58a0*/  STG.E.U16 [R82.64], R41 ;  /* 0x0000002952007986 */ /* 0x0005e2000c101504 */
[----:B0-----:R-:W-:-:S03]  /*58b0*/  PRMT R76, R27, 0x7632, R76 ;  /* 0x000076321b4c7816 */ /* 0x001fc6000000004c */
[----:B------:R2:W-:Y:S04]  /*58c0*/  STG.E.U16 [R84.64], R42 ;  /* 0x0000002a54007986 */ /* 0x0005e8000c101504 */
        /* <DEDUP_REMOVED lines=32> */
[----:B------:R-:W-:Y:S06]  /*5ad0*/  BAR.SYNC.DEFER_BLOCKING 0x0 ;  /* 0x0000000000007b1d */ /* 0x000fec0000010000 */
[----:B------:R2:W-:Y:S04]  /*5ae0*/  STS.64 [R129], R2 ;  /* 0x0000000281007388 */ /* 0x0005e80000000a00 */
[----:B------:R-:W-:Y:S06]  /*5af0*/  BAR.SYNC.DEFER_BLOCKING 0x0 ;  /* 0x0000000000007b1d */ /* 0x000fec0000010000 */
[----:B------:R-:W-:Y:S05]  /*5b00*/  @P0 EXIT ;  /* 0x000000000000094d */ /* 0x000fea0003800000 */
[----:B--2---:R-:W0:Y:S01]  /*5b10*/  LDS R5, [R28] ;  /* 0x000000001c057984 */ /* 0x004e220000000800 */
[----:B------:R-:W-:-:S02]  /*5b20*/  IMAD R118, R118, c[0x0][0x1cc], RZ ;  /* 0x0000730076767a24 */ /* 0x000fc400078e02ff */
[C---:B------:R-:W-:Y:S02]  /*5b30*/  IMAD.SHL.U32 R3, R119.reuse, 0x4, RZ ;  /* 0x0000000477037824 */ /* 0x040fe400078e00ff */
[----:B------:R-:W-:Y:S01]  /*5b40*/  IMAD.HI R119, R119, 0x4, RZ ;  /* 0x0000000477777827 */ /* 0x000fe200078e02ff */
[----:B------:R-:W-:-:S03]  /*5b50*/  SHF.L.U32 R2, R118, 0x2, RZ ;  /* 0x0000000276027819 */ /* 0x000fc600000006ff */
[----:B------:R-:W-:Y:S01]  /*5b60*/  IMAD.HI R118, R118, 0x4, RZ ;  /* 0x0000000476767827 */ /* 0x000fe200078e02ff */
[----:B------:R-:W-:-:S04]  /*5b70*/  IADD3 R2, P0, P1, R3, c[0x0][0x180], R2 ;  /* 0x0000600003027a10 */ /* 0x000fc8000791e002 */
[----:B------:R-:W-:-:S05]  /*5b80*/  IADD3.X R3, R119, c[0x0][0x184], R118, P0, P1 ;  /* 0x0000610077037a10 */ /* 0x000fca00007e2476 */
[----:B0-----:R-:W-:Y:S01]  /*5b90*/  STG.E [R2.64], R5 ;  /* 0x0000000502007986 */ /* 0x001fe2000c101904 */
[----:B------:R-:W-:Y:S05]  /*5ba0*/  EXIT ;  /* 0x000000000000794d */ /* 0x000fea0003800000 */
.L_x_2:
[----:B------:R-:W-:-:S00]  /*5bb0*/  BRA `(.L_x_2) ;  /* 0xfffffff000007947 */ /* 0x000fc0000383ffff */
[----:B------:R-:W-:-:S00]  /*5bc0*/  NOP ;  /* 0x0000000000007918 */ /* 0x000fc00000000000 */
        /* <DEDUP_REMOVED lines=11> */
.L_x_3:


//--------------------- .nv.global.init           --------------------------
	.section	.nv.global.init,"aw",@progbits
.nv.global.init:
	.type		_$_str,@object
	.size		_$_str,(.L_0 - _$_str)
_$_str:
        /*0000*/ 	.byte	0x5f, 0x5f, 0x43, 0x55, 0x44, 0x41, 0x5f, 0x46, 0x54, 0x5a, 0x00
.L_0:


//--------------------- .nv.shared.attn_fwd       --------------------------
	.section	.nv.shared.attn_fwd,"aw",@nobits
	.sectionflags	@""
	.align	16
